	.target	sm_100a

	.elftype	@"ET_EXEC"


//--------------------- .note.nv.tkinfo           --------------------------
	.section	.note.nv.tkinfo,"",@"SHT_NOTE"
	.sectionflags	@"SHF_NOTE_NV_TKINFO"
	.tkinfo
        /*0018*/ 	.word	0x00000002
        /*0030*/ 	.string	""
        /*0030*/ 	.string	"ptxas"
        /*0030*/ 	.string	"Cuda compilation tools, release 13.0, V13.0.88"
        /*0030*/ 	.string	"Build cuda_13.0.r13.0/compiler.36424714_0"
        /*0030*/ 	.string	"-arch sm_100a -m 64 "



//--------------------- .note.nv.cuinfo           --------------------------
	.section	.note.nv.cuinfo,"",@"SHT_NOTE"
	.sectionflags	@"SHF_NOTE_NV_CUINFO"
        /*0018*/ 	.short	0x0002
        /*001a*/ 	.short	0x0064
        /*001c*/ 	.short	0x0082
	.zero		2


//--------------------- .nv.info                  --------------------------
	.section	.nv.info,"",@"SHT_CUDA_INFO"
	.align	4


	//----- nvinfo : EIATTR_REGCOUNT
	.align		4
        /*0000*/ 	.byte	0x04, 0x2f
        /*0002*/ 	.short	(.L_19 - .L_18)
	.align		4
.L_18:
        /*0004*/ 	.word	index@(_ZN7cutlass13device_kernelINS_4gemm6kernel13GemmUniversalIN4cute5tupleIJiiiiEEENS1_10collective13CollectiveMmaINS1_35MainloopSm100TmaUmmaWarpSpecializedILi16ELi2ELi4ENS5_IJNS4_1CILi1EEESB_SB_EEEEENS5_IJNSA_ILi128EEENSA_ILi64EEENSA_ILi32EEEEEENS_10bfloat16_tENS5_IJlSB_lEEESI_SJ_NS4_8TiledMMAINS4_8MMA_AtomIJNS4_20SM100_MMA_F16BF16_SSISI_SI_fLi128ELi64ELNS4_4UMMA5MajorE0ELSO_0ELNSN_7ScaleInE0ELSP_0EEEEEENS4_6LayoutISC_NS5_IJNSA_ILi0EEEST_ST_EEEEENS5_IJNS4_10UnderscoreESW_SW_EEEEENS4_13SM90_TMA_LOADENS4_14ComposedLayoutINS4_7SwizzleILi2ELi4ELi3EEENS4_18smem_ptr_flag_bitsILi16EEENSS_INS5_IJNSA_ILi8EEESG_EEENS5_IJSG_SB_EEEEEEEvNS4_8identityESZ_S19_vS1A_EENS_8epilogue10collective18CollectiveEpilogueINS1C_23Sm100TmaWarpSpecializedILi3ELi2ELi32ELb1ELb0EEEJSH_NS5_IJNSS_ISE_SB_EENSS_ISG_SB_EEEEESI_SJ_SI_SJ_NS1C_6fusion15FusionCallbacksIS1G_NS1K_17LinearCombinationISI_fSI_fLNS_15FloatRoundStyleE2EEESH_S1J_JEEENS4_5SM1004TMEM4LOAD26SM100_TMEM_LOAD_32dp32b32xESZ_S19_NS4_39AutoVectorizingCopyWithAssumedAlignmentILi128EEENS4_14SM90_TMA_STOREES19_S1V_S1V_EEEvvEEEEvNT_6ParamsE)
        /*0008*/ 	.word	0x0000006f


	//----- nvinfo : EIATTR_FRAME_SIZE
	.align		4
.L_19:
        /*000c*/ 	.byte	0x04, 0x11
        /*000e*/ 	.short	(.L_21 - .L_20)
	.align		4
.L_20:
        /*0010*/ 	.word	index@($__internal_2_$__cuda_sm10x_tcgen05_guardrail_trap_unallocated_columns_being_dealloced)
        /*0014*/ 	.word	0x00000000


	//----- nvinfo : EIATTR_FRAME_SIZE
	.align		4
.L_21:
        /*0018*/ 	.byte	0x04, 0x11
        /*001a*/ 	.short	(.L_23 - .L_22)
	.align		4
.L_22:
        /*001c*/ 	.word	index@($__internal_1_$__cuda_sm10x_tcgen05_guardrail_trap_phase_invalid_during_alloc)
        /*0020*/ 	.word	0x00000000


	//----- nvinfo : EIATTR_FRAME_SIZE
	.align		4
.L_23:
        /*0024*/ 	.byte	0x04, 0x11
        /*0026*/ 	.short	(.L_25 - .L_24)
	.align		4
.L_24:
        /*0028*/ 	.word	index@($__internal_0_$__cuda_sm10x_tcgen05_guardrail_trap_col_being_dealloced_not_returned_by_alloc)
        /*002c*/ 	.word	0x00000000


	//----- nvinfo : EIATTR_FRAME_SIZE
	.align		4
.L_25:
        /*0030*/ 	.byte	0x04, 0x11
        /*0032*/ 	.short	(.L_27 - .L_26)
	.align		4
.L_26:
        /*0034*/ 	.word	index@(_ZN7cutlass13device_kernelINS_4gemm6kernel13GemmUniversalIN4cute5tupleIJiiiiEEENS1_10collective13CollectiveMmaINS1_35MainloopSm100TmaUmmaWarpSpecializedILi16ELi2ELi4ENS5_IJNS4_1CILi1EEESB_SB_EEEEENS5_IJNSA_ILi128EEENSA_ILi64EEENSA_ILi32EEEEEENS_10bfloat16_tENS5_IJlSB_lEEESI_SJ_NS4_8TiledMMAINS4_8MMA_AtomIJNS4_20SM100_MMA_F16BF16_SSISI_SI_fLi128ELi64ELNS4_4UMMA5MajorE0ELSO_0ELNSN_7ScaleInE0ELSP_0EEEEEENS4_6LayoutISC_NS5_IJNSA_ILi0EEEST_ST_EEEEENS5_IJNS4_10UnderscoreESW_SW_EEEEENS4_13SM90_TMA_LOADENS4_14ComposedLayoutINS4_7SwizzleILi2ELi4ELi3EEENS4_18smem_ptr_flag_bitsILi16EEENSS_INS5_IJNSA_ILi8EEESG_EEENS5_IJSG_SB_EEEEEEEvNS4_8identityESZ_S19_vS1A_EENS_8epilogue10collective18CollectiveEpilogueINS1C_23Sm100TmaWarpSpecializedILi3ELi2ELi32ELb1ELb0EEEJSH_NS5_IJNSS_ISE_SB_EENSS_ISG_SB_EEEEESI_SJ_SI_SJ_NS1C_6fusion15FusionCallbacksIS1G_NS1K_17LinearCombinationISI_fSI_fLNS_15FloatRoundStyleE2EEESH_S1J_JEEENS4_5SM1004TMEM4LOAD26SM100_TMEM_LOAD_32dp32b32xESZ_S19_NS4_39AutoVectorizingCopyWithAssumedAlignmentILi128EEENS4_14SM90_TMA_STOREES19_S1V_S1V_EEEvvEEEEvNT_6ParamsE)
        /*0038*/ 	.word	0x00000000


	//----- nvinfo : EIATTR_MIN_STACK_SIZE
	.align		4
.L_27:
        /*003c*/ 	.byte	0x04, 0x12
        /*003e*/ 	.short	(.L_29 - .L_28)
	.align		4
.L_28:
        /*0040*/ 	.word	index@(_ZN7cutlass13device_kernelINS_4gemm6kernel13GemmUniversalIN4cute5tupleIJiiiiEEENS1_10collective13CollectiveMmaINS1_35MainloopSm100TmaUmmaWarpSpecializedILi16ELi2ELi4ENS5_IJNS4_1CILi1EEESB_SB_EEEEENS5_IJNSA_ILi128EEENSA_ILi64EEENSA_ILi32EEEEEENS_10bfloat16_tENS5_IJlSB_lEEESI_SJ_NS4_8TiledMMAINS4_8MMA_AtomIJNS4_20SM100_MMA_F16BF16_SSISI_SI_fLi128ELi64ELNS4_4UMMA5MajorE0ELSO_0ELNSN_7ScaleInE0ELSP_0EEEEEENS4_6LayoutISC_NS5_IJNSA_ILi0EEEST_ST_EEEEENS5_IJNS4_10UnderscoreESW_SW_EEEEENS4_13SM90_TMA_LOADENS4_14ComposedLayoutINS4_7SwizzleILi2ELi4ELi3EEENS4_18smem_ptr_flag_bitsILi16EEENSS_INS5_IJNSA_ILi8EEESG_EEENS5_IJSG_SB_EEEEEEEvNS4_8identityESZ_S19_vS1A_EENS_8epilogue10collective18CollectiveEpilogueINS1C_23Sm100TmaWarpSpecializedILi3ELi2ELi32ELb1ELb0EEEJSH_NS5_IJNSS_ISE_SB_EENSS_ISG_SB_EEEEESI_SJ_SI_SJ_NS1C_6fusion15FusionCallbacksIS1G_NS1K_17LinearCombinationISI_fSI_fLNS_15FloatRoundStyleE2EEESH_S1J_JEEENS4_5SM1004TMEM4LOAD26SM100_TMEM_LOAD_32dp32b32xESZ_S19_NS4_39AutoVectorizingCopyWithAssumedAlignmentILi128EEENS4_14SM90_TMA_STOREES19_S1V_S1V_EEEvvEEEEvNT_6ParamsE)
        /*0044*/ 	.word	0x00000000
.L_29:


//--------------------- .nv.compat                --------------------------
	.section	.nv.compat,"",@"SHT_CUDA_COMPAT_INFO"
	.align	4
        /*0000*/ 	.byte	0x02, 0x09, 0x01, 0x00, 0x02, 0x02, 0x02, 0x00, 0x02, 0x05, 0x05, 0x00, 0x03, 0x07, 0x01, 0x01
        /*0010*/ 	.byte	0x02, 0x03, 0x01, 0x00, 0x02, 0x06, 0x01, 0x00, 0x04, 0x0b, 0x08, 0x00, 0x09, 0x00, 0x00, 0x00
        /*0020*/ 	.byte	0x00, 0x00, 0x00, 0x00


//--------------------- .nv.info._ZN7cutlass13device_kernelINS_4gemm6kernel13GemmUniversalIN4cute5tupleIJiiiiEEENS1_10collective13CollectiveMmaINS1_35MainloopSm100TmaUmmaWarpSpecializedILi16ELi2ELi4ENS5_IJNS4_1CILi1EEESB_SB_EEEEENS5_IJNSA_ILi128EEENSA_ILi64EEENSA_ILi32EEEEEENS_10bfloat16_tENS5_IJlSB_lEEESI_SJ_NS4_8TiledMMAINS4_8MMA_AtomIJNS4_20SM100_MMA_F16BF16_SSISI_SI_fLi128ELi64ELNS4_4UMMA5MajorE0ELSO_0ELNSN_7ScaleInE0ELSP_0EEEEEENS4_6LayoutISC_NS5_IJNSA_ILi0EEEST_ST_EEEEENS5_IJNS4_10UnderscoreESW_SW_EEEEENS4_13SM90_TMA_LOADENS4_14ComposedLayoutINS4_7SwizzleILi2ELi4ELi3EEENS4_18smem_ptr_flag_bitsILi16EEENSS_INS5_IJNSA_ILi8EEESG_EEENS5_IJSG_SB_EEEEEEEvNS4_8identityESZ_S19_vS1A_EENS_8epilogue10collective18CollectiveEpilogueINS1C_23Sm100TmaWarpSpecializedILi3ELi2ELi32ELb1ELb0EEEJSH_NS5_IJNSS_ISE_SB_EENSS_ISG_SB_EEEEESI_SJ_SI_SJ_NS1C_6fusion15FusionCallbacksIS1G_NS1K_17LinearCombinationISI_fSI_fLNS_15FloatRoundStyleE2EEESH_S1J_JEEENS4_5SM1004TMEM4LOAD26SM100_TMEM_LOAD_32dp32b32xESZ_S19_NS4_39AutoVectorizingCopyWithAssumedAlignmentILi128EEENS4_14SM90_TMA_STOREES19_S1V_S1V_EEEvvEEEEvNT_6ParamsE --------------------------
	.section	.nv.info._ZN7cutlass13device_kernelINS_4gemm6kernel13GemmUniversalIN4cute5tupleIJiiiiEEENS1_10collective13CollectiveMmaINS1_35MainloopSm100TmaUmmaWarpSpecializedILi16ELi2ELi4ENS5_IJNS4_1CILi1EEESB_SB_EEEEENS5_IJNSA_ILi128EEENSA_ILi64EEENSA_ILi32EEEEEENS_10bfloat16_tENS5_IJlSB_lEEESI_SJ_NS4_8TiledMMAINS4_8MMA_AtomIJNS4_20SM100_MMA_F16BF16_SSISI_SI_fLi128ELi64ELNS4_4UMMA5MajorE0ELSO_0ELNSN_7ScaleInE0ELSP_0EEEEEENS4_6LayoutISC_NS5_IJNSA_ILi0EEEST_ST_EEEEENS5_IJNS4_10UnderscoreESW_SW_EEEEENS4_13SM90_TMA_LOADENS4_14ComposedLayoutINS4_7SwizzleILi2ELi4ELi3EEENS4_18smem_ptr_flag_bitsILi16EEENSS_INS5_IJNSA_ILi8EEESG_EEENS5_IJSG_SB_EEEEEEEvNS4_8identityESZ_S19_vS1A_EENS_8epilogue10collective18CollectiveEpilogueINS1C_23Sm100TmaWarpSpecializedILi3ELi2ELi32ELb1ELb0EEEJSH_NS5_IJNSS_ISE_SB_EENSS_ISG_SB_EEEEESI_SJ_SI_SJ_NS1C_6fusion15FusionCallbacksIS1G_NS1K_17LinearCombinationISI_fSI_fLNS_15FloatRoundStyleE2EEESH_S1J_JEEENS4_5SM1004TMEM4LOAD26SM100_TMEM_LOAD_32dp32b32xESZ_S19_NS4_39AutoVectorizingCopyWithAssumedAlignmentILi128EEENS4_14SM90_TMA_STOREES19_S1V_S1V_EEEvvEEEEvNT_6ParamsE,"",@"SHT_CUDA_INFO"
	.sectionflags	@""
	.align	4


	//----- nvinfo : EIATTR_CUDA_API_VERSION
	.align		4
        /*0000*/ 	.byte	0x04, 0x37
        /*0002*/ 	.short	(.L_31 - .L_30)
.L_30:
        /*0004*/ 	.word	0x00000082


	//----- nvinfo : EIATTR_KPARAM_INFO
	.align		4
.L_31:
        /*0008*/ 	.byte	0x04, 0x17
        /*000a*/ 	.short	(.L_33 - .L_32)
.L_32:
        /*000c*/ 	.word	0x00000000
        /*0010*/ 	.short	0x0000
        /*0012*/ 	.short	0x0000
        /*0014*/ 	.byte	0x00, 0xf0, 0x01, 0x20


	//----- nvinfo : EIATTR_AT_ENTRY_FRAGMENTS
	.align		4
.L_33:
        /*0018*/ 	.byte	0x04, 0x4f
        /*001a*/ 	.short	(.L_35 - .L_34)


	//   ....[0]....
.L_34:
        /*001c*/ 	.word	0x00000006


	//----- nvinfo : EIATTR_RESERVED_SMEM_USED
	.align		4
.L_35:
        /*0020*/ 	.byte	0x01, 0x41
	.zero		2


	//----- nvinfo : EIATTR_SPARSE_MMA_MASK
	.align		4
        /*0024*/ 	.byte	0x03, 0x50
        /*0026*/ 	.short	0x0000


	//----- nvinfo : EIATTR_TCGEN05_1CTA_USED
	.align		4
        /*0028*/ 	.byte	0x01, 0x51
	.zero		2


	//----- nvinfo : EIATTR_MAXREG_COUNT
	.align		4
        /*002c*/ 	.byte	0x03, 0x1b
        /*002e*/ 	.short	0x00ff


	//----- nvinfo : EIATTR_NUM_BARRIERS
	.align		4
        /*0030*/ 	.byte	0x02, 0x4c
        /*0032*/ 	.byte	0x07
	.zero		1


	//----- nvinfo : EIATTR_EXTERNS
	.align		4
        /*0034*/ 	.byte	0x04, 0x0f
        /*0036*/ 	.short	(.L_37 - .L_36)


	//   ....[0]....
	.align		4
.L_36:
        /*0038*/ 	.word	index@(__assertfail)


	//----- nvinfo : EIATTR_MERCURY_ISA_VERSION
	.align		4
.L_37:
        /*003c*/ 	.byte	0x03, 0x5f
        /*003e*/ 	.short	0x0101


	//----- nvinfo : EIATTR_INT_WARP_WIDE_INSTR_OFFSETS
	.align		4
        /*0040*/ 	.byte	0x04, 0x31
        /*0042*/ 	.short	(.L_39 - .L_38)


	//   ....[0]....
.L_38:
        /*0044*/ 	.word	0x00001f70


	//   ....[1]....
        /*0048*/ 	.word	0x00003f90


	//   ....[2]....
        /*004c*/ 	.word	0x00003fc0


	//   ....[3]....
        /*0050*/ 	.word	0x00004010


	//   ....[4]....
        /*0054*/ 	.word	0x00004900


	//   ....[5]....
        /*0058*/ 	.word	0x00004920


	//   ....[6]....
        /*005c*/ 	.word	0x00004bf0


	//   ....[7]....
        /*0060*/ 	.word	0x00004d20


	//----- nvinfo : EIATTR_COOP_GROUP_MASK_REGIDS
	.align		4
.L_39:
        /*0064*/ 	.byte	0x04, 0x29
        /*0066*/ 	.short	(.L_41 - .L_40)


	//   ....[0]....
.L_40:
        /*0068*/ 	.word	0xffffffff


	//   ....[1]....
        /*006c*/ 	.word	0xffffffff


	//   ....[2]....
        /*0070*/ 	.word	0xffffffff


	//   ....[3]....
        /*0074*/ 	.word	0xffffffff


	//   ....[4]....
        /*0078*/ 	.word	0xffffffff


	//   ....[5]....
        /*007c*/ 	.word	0xffffffff


	//   ....[6]....
        /*0080*/ 	.word	0xffffffff


	//   ....[7]....
        /*0084*/ 	.word	0xffffffff


	//   ....[8]....
        /*0088*/ 	.word	0xffffffff


	//   ....[9]....
        /*008c*/ 	.word	0xffffffff


	//   ....[10]....
        /*0090*/ 	.word	0xffffffff


	//   ....[11]....
        /*0094*/ 	.word	0xffffffff


	//   ....[12]....
        /*0098*/ 	.word	0xffffffff


	//----- nvinfo : EIATTR_COOP_GROUP_INSTR_OFFSETS
	.align		4
.L_41:
        /*009c*/ 	.byte	0x04, 0x28
        /*009e*/ 	.short	(.L_43 - .L_42)


	//   ....[0]....
.L_42:
        /*00a0*/ 	.word	0x00000090


	//   ....[1]....
        /*00a4*/ 	.word	0x000004d0


	//   ....[2]....
        /*00a8*/ 	.word	0x000007f0


	//   ....[3]....
        /*00ac*/ 	.word	0x00000970


	//   ....[4]....
        /*00b0*/ 	.word	0x00000a70


	//   ....[5]....
        /*00b4*/ 	.word	0x00000be0


	//   ....[6]....
        /*00b8*/ 	.word	0x00000d80


	//   ....[7]....
        /*00bc*/ 	.word	0x00001e50


	//   ....[8]....
        /*00c0*/ 	.word	0x000032f0


	//   ....[9]....
        /*00c4*/ 	.word	0x00003500


	//   ....[10]....
        /*00c8*/ 	.word	0x00003530


	//   ....[11]....
        /*00cc*/ 	.word	0x00003e80


	//   ....[12]....
        /*00d0*/ 	.word	0x000040b0


	//----- nvinfo : EIATTR_VRC_CTA_INIT_COUNT
	.align		4
.L_43:
        /*00d4*/ 	.byte	0x02, 0x4a
        /*00d6*/ 	.byte	0x80
	.zero		1


	//----- nvinfo : EIATTR_SYSCALL_OFFSETS
	.align		4
        /*00d8*/ 	.byte	0x04, 0x46
        /*00da*/ 	.short	(.L_45 - .L_44)


	//   ....[0]....
.L_44:
        /*00dc*/ 	.word	0x000058d0


	//   ....[1]....
        /*00e0*/ 	.word	0x000059c0


	//   ....[2]....
        /*00e4*/ 	.word	0x00006200


	//   ....[3]....
        /*00e8*/ 	.word	0x00006eb0


	//----- nvinfo : EIATTR_MBARRIER_INSTR_OFFSETS
	.align		4
.L_45:
        /*00ec*/ 	.byte	0x04, 0x39
        /*00ee*/ 	.short	(.L_47 - .L_46)


	//   ....[0]....
.L_46:
        /*00f0*/ 	.word	0x000005d0
        /*00f4*/ 	.word	0x000000ff
        /*00f8*/ 	.word	0x00000000
        /*00fc*/ 	.short	0x0100
        /*00fe*/ 	.byte	0x05
	.zero		1


	//   ....[1]....
        /*0100*/ 	.word	0x000005e0
        /*0104*/ 	.word	0x000000ff
        /*0108*/ 	.word	0x00000080
        /*010c*/ 	.short	0x0100
        /*010e*/ 	.byte	0x05
	.zero		1


	//   ....[2]....
        /*0110*/ 	.word	0x000005f0
        /*0114*/ 	.word	0x000000ff
        /*0118*/ 	.word	0x00000008
        /*011c*/ 	.short	0x0100
        /*011e*/ 	.byte	0x05
	.zero		1


	//   ....[3]....
        /*0120*/ 	.word	0x00000600
        /*0124*/ 	.word	0x000000ff
        /*0128*/ 	.word	0x00000088
        /*012c*/ 	.short	0x0100
        /*012e*/ 	.byte	0x05
	.zero		1


	//   ....[4]....
        /*0130*/ 	.word	0x00000610
        /*0134*/ 	.word	0x000000ff
        /*0138*/ 	.word	0x00000010
        /*013c*/ 	.short	0x0100
        /*013e*/ 	.byte	0x05
	.zero		1


	//   ....[5]....
        /*0140*/ 	.word	0x00000620
        /*0144*/ 	.word	0x000000ff
        /*0148*/ 	.word	0x00000090
        /*014c*/ 	.short	0x0100
        /*014e*/ 	.byte	0x05
	.zero		1


	//   ....[6]....
        /*0150*/ 	.word	0x00000630
        /*0154*/ 	.word	0x000000ff
        /*0158*/ 	.word	0x00000018
        /*015c*/ 	.short	0x0100
        /*015e*/ 	.byte	0x05
	.zero		1


	//   ....[7]....
        /*0160*/ 	.word	0x00000640
        /*0164*/ 	.word	0x000000ff
        /*0168*/ 	.word	0x00000098
        /*016c*/ 	.short	0x0100
        /*016e*/ 	.byte	0x05
	.zero		1


	//   ....[8]....
        /*0170*/ 	.word	0x00000650
        /*0174*/ 	.word	0x000000ff
        /*0178*/ 	.word	0x00000020
        /*017c*/ 	.short	0x0100
        /*017e*/ 	.byte	0x05
	.zero		1


	//   ....[9]....
        /*0180*/ 	.word	0x00000660
        /*0184*/ 	.word	0x000000ff
        /*0188*/ 	.word	0x000000a0
        /*018c*/ 	.short	0x0100
        /*018e*/ 	.byte	0x05
	.zero		1


	//   ....[10]....
        /*0190*/ 	.word	0x00000670
        /*0194*/ 	.word	0x000000ff
        /*0198*/ 	.word	0x00000028
        /*019c*/ 	.short	0x0100
        /*019e*/ 	.byte	0x05
	.zero		1


	//   ....[11]....
        /*01a0*/ 	.word	0x00000680
        /*01a4*/ 	.word	0x000000ff
        /*01a8*/ 	.word	0x000000a8
        /*01ac*/ 	.short	0x0100
        /*01ae*/ 	.byte	0x05
	.zero		1


	//   ....[12]....
        /*01b0*/ 	.word	0x00000690
        /*01b4*/ 	.word	0x000000ff
        /*01b8*/ 	.word	0x00000030
        /*01bc*/ 	.short	0x0100
        /*01be*/ 	.byte	0x05
	.zero		1


	//   ....[13]....
        /*01c0*/ 	.word	0x000006a0
        /*01c4*/ 	.word	0x000000ff
        /*01c8*/ 	.word	0x000000b0
        /*01cc*/ 	.short	0x0100
        /*01ce*/ 	.byte	0x05
	.zero		1


	//   ....[14]....
        /*01d0*/ 	.word	0x000006b0
        /*01d4*/ 	.word	0x000000ff
        /*01d8*/ 	.word	0x00000038
        /*01dc*/ 	.short	0x0100
        /*01de*/ 	.byte	0x05
	.zero		1


	//   ....[15]....
        /*01e0*/ 	.word	0x000006c0
        /*01e4*/ 	.word	0x000000ff
        /*01e8*/ 	.word	0x000000b8
        /*01ec*/ 	.short	0x0100
        /*01ee*/ 	.byte	0x05
	.zero		1


	//   ....[16]....
        /*01f0*/ 	.word	0x000006d0
        /*01f4*/ 	.word	0x000000ff
        /*01f8*/ 	.word	0x00000040
        /*01fc*/ 	.short	0x0100
        /*01fe*/ 	.byte	0x05
	.zero		1


	//   ....[17]....
        /*0200*/ 	.word	0x000006e0
        /*0204*/ 	.word	0x000000ff
        /*0208*/ 	.word	0x000000c0
        /*020c*/ 	.short	0x0100
        /*020e*/ 	.byte	0x05
	.zero		1


	//   ....[18]....
        /*0210*/ 	.word	0x000006f0
        /*0214*/ 	.word	0x000000ff
        /*0218*/ 	.word	0x00000048
        /*021c*/ 	.short	0x0100
        /*021e*/ 	.byte	0x05
	.zero		1


	//   ....[19]....
        /*0220*/ 	.word	0x00000700
        /*0224*/ 	.word	0x000000ff
        /*0228*/ 	.word	0x000000c8
        /*022c*/ 	.short	0x0100
        /*022e*/ 	.byte	0x05
	.zero		1


	//   ....[20]....
        /*0230*/ 	.word	0x00000710
        /*0234*/ 	.word	0x000000ff
        /*0238*/ 	.word	0x00000050
        /*023c*/ 	.short	0x0100
        /*023e*/ 	.byte	0x05
	.zero		1


	//   ....[21]....
        /*0240*/ 	.word	0x00000720
        /*0244*/ 	.word	0x000000ff
        /*0248*/ 	.word	0x000000d0
        /*024c*/ 	.short	0x0100
        /*024e*/ 	.byte	0x05
	.zero		1


	//   ....[22]....
        /*0250*/ 	.word	0x00000730
        /*0254*/ 	.word	0x000000ff
        /*0258*/ 	.word	0x00000058
        /*025c*/ 	.short	0x0100
        /*025e*/ 	.byte	0x05
	.zero		1


	//   ....[23]....
        /*0260*/ 	.word	0x00000740
        /*0264*/ 	.word	0x000000ff
        /*0268*/ 	.word	0x000000d8
        /*026c*/ 	.short	0x0100
        /*026e*/ 	.byte	0x05
	.zero		1


	//   ....[24]....
        /*0270*/ 	.word	0x00000750
        /*0274*/ 	.word	0x000000ff
        /*0278*/ 	.word	0x00000060
        /*027c*/ 	.short	0x0100
        /*027e*/ 	.byte	0x05
	.zero		1


	//   ....[25]....
        /*0280*/ 	.word	0x00000760
        /*0284*/ 	.word	0x000000ff
        /*0288*/ 	.word	0x000000e0
        /*028c*/ 	.short	0x0100
        /*028e*/ 	.byte	0x05
	.zero		1


	//   ....[26]....
        /*0290*/ 	.word	0x00000770
        /*0294*/ 	.word	0x000000ff
        /*0298*/ 	.word	0x00000068
        /*029c*/ 	.short	0x0100
        /*029e*/ 	.byte	0x05
	.zero		1


	//   ....[27]....
        /*02a0*/ 	.word	0x00000780
        /*02a4*/ 	.word	0x000000ff
        /*02a8*/ 	.word	0x000000e8
        /*02ac*/ 	.short	0x0100
        /*02ae*/ 	.byte	0x05
	.zero		1


	//   ....[28]....
        /*02b0*/ 	.word	0x00000790
        /*02b4*/ 	.word	0x000000ff
        /*02b8*/ 	.word	0x00000070
        /*02bc*/ 	.short	0x0100
        /*02be*/ 	.byte	0x05
	.zero		1


	//   ....[29]....
        /*02c0*/ 	.word	0x000007a0
        /*02c4*/ 	.word	0x000000ff
        /*02c8*/ 	.word	0x000000f0
        /*02cc*/ 	.short	0x0100
        /*02ce*/ 	.byte	0x05
	.zero		1


	//   ....[30]....
        /*02d0*/ 	.word	0x000007b0
        /*02d4*/ 	.word	0x000000ff
        /*02d8*/ 	.word	0x00000078
        /*02dc*/ 	.short	0x0100
        /*02de*/ 	.byte	0x05
	.zero		1


	//   ....[31]....
        /*02e0*/ 	.word	0x000007c0
        /*02e4*/ 	.word	0x000000ff
        /*02e8*/ 	.word	0x000000f8
        /*02ec*/ 	.short	0x0100
        /*02ee*/ 	.byte	0x05
	.zero		1


	//   ....[32]....
        /*02f0*/ 	.word	0x00000900
        /*02f4*/ 	.word	0x000000ff
        /*02f8*/ 	.word	0x00000100
        /*02fc*/ 	.short	0x0100
        /*02fe*/ 	.byte	0x07
	.zero		1


	//   ....[33]....
        /*0300*/ 	.word	0x00000910
        /*0304*/ 	.word	0x000000ff
        /*0308*/ 	.word	0x00000118
        /*030c*/ 	.short	0x0100
        /*030e*/ 	.byte	0x07
	.zero		1


	//   ....[34]....
        /*0310*/ 	.word	0x00000920
        /*0314*/ 	.word	0x000000ff
        /*0318*/ 	.word	0x00000108
        /*031c*/ 	.short	0x0100
        /*031e*/ 	.byte	0x07
	.zero		1


	//   ....[35]....
        /*0320*/ 	.word	0x00000930
        /*0324*/ 	.word	0x000000ff
        /*0328*/ 	.word	0x00000120
        /*032c*/ 	.short	0x0100
        /*032e*/ 	.byte	0x07
	.zero		1


	//   ....[36]....
        /*0330*/ 	.word	0x00000940
        /*0334*/ 	.word	0x000000ff
        /*0338*/ 	.word	0x00000110
        /*033c*/ 	.short	0x0100
        /*033e*/ 	.byte	0x07
	.zero		1


	//   ....[37]....
        /*0340*/ 	.word	0x00000950
        /*0344*/ 	.word	0x000000ff
        /*0348*/ 	.word	0x00000128
        /*034c*/ 	.short	0x0100
        /*034e*/ 	.byte	0x07
	.zero		1


	//   ....[38]....
        /*0350*/ 	.word	0x00000a40
        /*0354*/ 	.word	0x000000ff
        /*0358*/ 	.word	0x00000130
        /*035c*/ 	.short	0x0100
        /*035e*/ 	.byte	0x05
	.zero		1


	//   ....[39]....
        /*0360*/ 	.word	0x00000a50
        /*0364*/ 	.word	0x000000ff
        /*0368*/ 	.word	0x00000138
        /*036c*/ 	.short	0x0100
        /*036e*/ 	.byte	0x05
	.zero		1


	//   ....[40]....
        /*0370*/ 	.word	0x00000b90
        /*0374*/ 	.word	0x000000ff
        /*0378*/ 	.word	0x00000140
        /*037c*/ 	.short	0x0100
        /*037e*/ 	.byte	0x05
	.zero		1


	//   ....[41]....
        /*0380*/ 	.word	0x00000ba0
        /*0384*/ 	.word	0x000000ff
        /*0388*/ 	.word	0x00000150
        /*038c*/ 	.short	0x0100
        /*038e*/ 	.byte	0x05
	.zero		1


	//   ....[42]....
        /*0390*/ 	.word	0x00000bb0
        /*0394*/ 	.word	0x000000ff
        /*0398*/ 	.word	0x00000148
        /*039c*/ 	.short	0x0100
        /*039e*/ 	.byte	0x05
	.zero		1


	//   ....[43]....
        /*03a0*/ 	.word	0x00000bc0
        /*03a4*/ 	.word	0x000000ff
        /*03a8*/ 	.word	0x00000158
        /*03ac*/ 	.short	0x0100
        /*03ae*/ 	.byte	0x05
	.zero		1


	//   ....[44]....
        /*03b0*/ 	.word	0x00000cf0
        /*03b4*/ 	.word	0x000000ff
        /*03b8*/ 	.word	0x00000160
        /*03bc*/ 	.short	0x0100
        /*03be*/ 	.byte	0x07
	.zero		1


	//   ....[45]....
        /*03c0*/ 	.word	0x00000d00
        /*03c4*/ 	.word	0x000000ff
        /*03c8*/ 	.word	0x00000180
        /*03cc*/ 	.short	0x0100
        /*03ce*/ 	.byte	0x07
	.zero		1


	//   ....[46]....
        /*03d0*/ 	.word	0x00000d10
        /*03d4*/ 	.word	0x000000ff
        /*03d8*/ 	.word	0x00000168
        /*03dc*/ 	.short	0x0100
        /*03de*/ 	.byte	0x07
	.zero		1


	//   ....[47]....
        /*03e0*/ 	.word	0x00000d20
        /*03e4*/ 	.word	0x000000ff
        /*03e8*/ 	.word	0x00000188
        /*03ec*/ 	.short	0x0100
        /*03ee*/ 	.byte	0x07
	.zero		1


	//   ....[48]....
        /*03f0*/ 	.word	0x00000d30
        /*03f4*/ 	.word	0x000000ff
        /*03f8*/ 	.word	0x00000170
        /*03fc*/ 	.short	0x0100
        /*03fe*/ 	.byte	0x07
	.zero		1


	//   ....[49]....
        /*0400*/ 	.word	0x00000d40
        /*0404*/ 	.word	0x000000ff
        /*0408*/ 	.word	0x00000190
        /*040c*/ 	.short	0x0100
        /*040e*/ 	.byte	0x07
	.zero		1


	//   ....[50]....
        /*0410*/ 	.word	0x00000d50
        /*0414*/ 	.word	0x000000ff
        /*0418*/ 	.word	0x00000178
        /*041c*/ 	.short	0x0100
        /*041e*/ 	.byte	0x07
	.zero		1


	//   ....[51]....
        /*0420*/ 	.word	0x00000d60
        /*0424*/ 	.word	0x000000ff
        /*0428*/ 	.word	0x00000198
        /*042c*/ 	.short	0x0100
        /*042e*/ 	.byte	0x07
	.zero		1


	//   ....[52]....
        /*0430*/ 	.word	0x00000e50
        /*0434*/ 	.word	0x000000ff
        /*0438*/ 	.word	0x000001a0
        /*043c*/ 	.short	0x0100
        /*043e*/ 	.byte	0x05
	.zero		1


	//   ....[53]....
        /*0440*/ 	.word	0x00000e60
        /*0444*/ 	.word	0x000000ff
        /*0448*/ 	.word	0x000001b0
        /*044c*/ 	.short	0x0100
        /*044e*/ 	.byte	0x05
	.zero		1


	//   ....[54]....
        /*0450*/ 	.word	0x00000e70
        /*0454*/ 	.word	0x000000ff
        /*0458*/ 	.word	0x000001a8
        /*045c*/ 	.short	0x0100
        /*045e*/ 	.byte	0x05
	.zero		1


	//   ....[55]....
        /*0460*/ 	.word	0x00000e80
        /*0464*/ 	.word	0x000000ff
        /*0468*/ 	.word	0x000001b8
        /*046c*/ 	.short	0x0100
        /*046e*/ 	.byte	0x05
	.zero		1


	//   ....[56]....
        /*0470*/ 	.word	0x00001750
        /*0474*/ 	.word	0x00000002
        /*0478*/ 	.word	0x000001b0
        /*047c*/ 	.short	0x010a
        /*047e*/ 	.byte	0xff
	.zero		1


	//   ....[57]....
        /*0480*/ 	.word	0x00001780
        /*0484*/ 	.word	0x00000002
        /*0488*/ 	.word	0x000001a0
        /*048c*/ 	.short	0x0101
        /*048e*/ 	.byte	0xff
	.zero		1


	//   ....[58]....
        /*0490*/ 	.word	0x00001850
        /*0494*/ 	.word	0x000000ff
        /*0498*/ 	.word	0x00000080
        /*049c*/ 	.short	0x010a
        /*049e*/ 	.byte	0x08
	.zero		1


	//   ....[59]....
        /*04a0*/ 	.word	0x000018f0
        /*04a4*/ 	.word	0x000000ff
        /*04a8*/ 	.word	0x00000080
        /*04ac*/ 	.short	0x010a
        /*04ae*/ 	.byte	0x21
	.zero		1


	//   ....[60]....
        /*04b0*/ 	.word	0x00001a40
        /*04b4*/ 	.word	0x000000ff
        /*04b8*/ 	.word	0x00000080
        /*04bc*/ 	.short	0x010a
        /*04be*/ 	.byte	0x08
	.zero		1


	//   ....[61]....
        /*04c0*/ 	.word	0x00001b50
        /*04c4*/ 	.word	0x000000ff
        /*04c8*/ 	.word	0x00000138
        /*04cc*/ 	.short	0x0101
        /*04ce*/ 	.byte	0x04
	.zero		1


	//   ....[62]....
        /*04d0*/ 	.word	0x00001b70
        /*04d4*/ 	.word	0x000000ff
        /*04d8*/ 	.word	0x00000080
        /*04dc*/ 	.short	0x010a
        /*04de*/ 	.byte	0x08
	.zero		1


	//   ....[63]....
        /*04e0*/ 	.word	0x00001bf0
        /*04e4*/ 	.word	0x000000ff
        /*04e8*/ 	.word	0x00000080
        /*04ec*/ 	.short	0x010a
        /*04ee*/ 	.byte	0x11
	.zero		1


	//   ....[64]....
        /*04f0*/ 	.word	0x00001d40
        /*04f4*/ 	.word	0x000000ff
        /*04f8*/ 	.word	0x00000080
        /*04fc*/ 	.short	0x010a
        /*04fe*/ 	.byte	0x08
	.zero		1


	//   ....[65]....
        /*0500*/ 	.word	0x00001e80
        /*0504*/ 	.word	0x00000002
        /*0508*/ 	.word	0x00000140
        /*050c*/ 	.short	0x010a
        /*050e*/ 	.byte	0xff
	.zero		1


	//   ....[66]....
        /*0510*/ 	.word	0x00001f40
        /*0514*/ 	.word	0x00000002
        /*0518*/ 	.word	0x00000000
        /*051c*/ 	.short	0x0101
        /*051e*/ 	.byte	0xff
	.zero		1


	//   ....[67]....
        /*0520*/ 	.word	0x000024a0
        /*0524*/ 	.word	0x000000ff
        /*0528*/ 	.word	0x00000000
        /*052c*/ 	.short	0x010a
        /*052e*/ 	.byte	0x05
	.zero		1


	//   ....[68]....
        /*0530*/ 	.word	0x00002530
        /*0534*/ 	.word	0x000000ff
        /*0538*/ 	.word	0x00000000
        /*053c*/ 	.short	0x010a
        /*053e*/ 	.byte	0x05
	.zero		1


	//   ....[69]....
        /*0540*/ 	.word	0x000025c0
        /*0544*/ 	.word	0x000000ff
        /*0548*/ 	.word	0x00000000
        /*054c*/ 	.short	0x010a
        /*054e*/ 	.byte	0x05
	.zero		1


	//   ....[70]....
        /*0550*/ 	.word	0x00002650
        /*0554*/ 	.word	0x000000ff
        /*0558*/ 	.word	0x00000000
        /*055c*/ 	.short	0x010a
        /*055e*/ 	.byte	0x05
	.zero		1


	//   ....[71]....
        /*0560*/ 	.word	0x000026e0
        /*0564*/ 	.word	0x000000ff
        /*0568*/ 	.word	0x00000000
        /*056c*/ 	.short	0x010a
        /*056e*/ 	.byte	0x05
	.zero		1


	//   ....[72]....
        /*0570*/ 	.word	0x00002770
        /*0574*/ 	.word	0x000000ff
        /*0578*/ 	.word	0x00000000
        /*057c*/ 	.short	0x010a
        /*057e*/ 	.byte	0x05
	.zero		1


	//   ....[73]....
        /*0580*/ 	.word	0x00002800
        /*0584*/ 	.word	0x000000ff
        /*0588*/ 	.word	0x00000000
        /*058c*/ 	.short	0x010a
        /*058e*/ 	.byte	0x05
	.zero		1


	//   ....[74]....
        /*0590*/ 	.word	0x00002890
        /*0594*/ 	.word	0x000000ff
        /*0598*/ 	.word	0x00000000
        /*059c*/ 	.short	0x010a
        /*059e*/ 	.byte	0x05
	.zero		1


	//   ....[75]....
        /*05a0*/ 	.word	0x00002920
        /*05a4*/ 	.word	0x000000ff
        /*05a8*/ 	.word	0x00000000
        /*05ac*/ 	.short	0x010a
        /*05ae*/ 	.byte	0x05
	.zero		1


	//   ....[76]....
        /*05b0*/ 	.word	0x000029b0
        /*05b4*/ 	.word	0x000000ff
        /*05b8*/ 	.word	0x00000000
        /*05bc*/ 	.short	0x010a
        /*05be*/ 	.byte	0x05
	.zero		1


	//   ....[77]....
        /*05c0*/ 	.word	0x00002a40
        /*05c4*/ 	.word	0x000000ff
        /*05c8*/ 	.word	0x00000000
        /*05cc*/ 	.short	0x010a
        /*05ce*/ 	.byte	0x05
	.zero		1


	//   ....[78]....
        /*05d0*/ 	.word	0x00002ad0
        /*05d4*/ 	.word	0x000000ff
        /*05d8*/ 	.word	0x00000000
        /*05dc*/ 	.short	0x010a
        /*05de*/ 	.byte	0x05
	.zero		1


	//   ....[79]....
        /*05e0*/ 	.word	0x00002b60
        /*05e4*/ 	.word	0x000000ff
        /*05e8*/ 	.word	0x00000000
        /*05ec*/ 	.short	0x010a
        /*05ee*/ 	.byte	0x05
	.zero		1


	//   ....[80]....
        /*05f0*/ 	.word	0x00002bf0
        /*05f4*/ 	.word	0x000000ff
        /*05f8*/ 	.word	0x00000000
        /*05fc*/ 	.short	0x010a
        /*05fe*/ 	.byte	0x05
	.zero		1


	//   ....[81]....
        /*0600*/ 	.word	0x00002c80
        /*0604*/ 	.word	0x000000ff
        /*0608*/ 	.word	0x00000000
        /*060c*/ 	.short	0x010a
        /*060e*/ 	.byte	0x05
	.zero		1


	//   ....[82]....
        /*0610*/ 	.word	0x00002d20
        /*0614*/ 	.word	0x00000000
        /*0618*/ 	.word	0x00000000
        /*061c*/ 	.short	0x010a
        /*061e*/ 	.byte	0xff
	.zero		1


	//   ....[83]....
        /*0620*/ 	.word	0x00002e40
        /*0624*/ 	.word	0x00000000
        /*0628*/ 	.word	0x000001a0
        /*062c*/ 	.short	0x010a
        /*062e*/ 	.byte	0xff
	.zero		1


	//   ....[84]....
        /*0630*/ 	.word	0x00002eb0
        /*0634*/ 	.word	0x00000000
        /*0638*/ 	.word	0x00000000
        /*063c*/ 	.short	0x0101
        /*063e*/ 	.byte	0xff
	.zero		1


	//   ....[85]....
        /*0640*/ 	.word	0x00002ed0
        /*0644*/ 	.word	0x000000ff
        /*0648*/ 	.word	0x00000150
        /*064c*/ 	.short	0x010a
        /*064e*/ 	.byte	0x05
	.zero		1


	//   ....[86]....
        /*0650*/ 	.word	0x00002ff0
        /*0654*/ 	.word	0x00000000
        /*0658*/ 	.word	0x00000140
        /*065c*/ 	.short	0x010a
        /*065e*/ 	.byte	0xff
	.zero		1


	//   ....[87]....
        /*0660*/ 	.word	0x000030f0
        /*0664*/ 	.word	0x00000000
        /*0668*/ 	.word	0x00000000
        /*066c*/ 	.short	0x0101
        /*066e*/ 	.byte	0xff
	.zero		1


	//   ....[88]....
        /*0670*/ 	.word	0x00003180
        /*0674*/ 	.word	0x000000ff
        /*0678*/ 	.word	0x00000150
        /*067c*/ 	.short	0x0106
        /*067e*/ 	.byte	0x05
	.zero		1


	//   ....[89]....
        /*0680*/ 	.word	0x000031a0
        /*0684*/ 	.word	0x000000ff
        /*0688*/ 	.word	0x00000150
        /*068c*/ 	.short	0x010a
        /*068e*/ 	.byte	0x05
	.zero		1


	//   ....[90]....
        /*0690*/ 	.word	0x00003230
        /*0694*/ 	.word	0x000000ff
        /*0698*/ 	.word	0x00000150
        /*069c*/ 	.short	0x0106
        /*069e*/ 	.byte	0x04
	.zero		1


	//   ....[91]....
        /*06a0*/ 	.word	0x00003270
        /*06a4*/ 	.word	0x00000000
        /*06a8*/ 	.word	0x00000150
        /*06ac*/ 	.short	0x010a
        /*06ae*/ 	.byte	0xff
	.zero		1


	//   ....[92]....
        /*06b0*/ 	.word	0x00003770
        /*06b4*/ 	.word	0x00000000
        /*06b8*/ 	.word	0x00000140
        /*06bc*/ 	.short	0x010a
        /*06be*/ 	.byte	0xff
	.zero		1


	//   ....[93]....
        /*06c0*/ 	.word	0x00003880
        /*06c4*/ 	.word	0x00000003
        /*06c8*/ 	.word	0x00000000
        /*06cc*/ 	.short	0x0101
        /*06ce*/ 	.byte	0xff
	.zero		1


	//   ....[94]....
        /*06d0*/ 	.word	0x00003890
        /*06d4*/ 	.word	0x000000ff
        /*06d8*/ 	.word	0x00000000
        /*06dc*/ 	.short	0x010a
        /*06de*/ 	.byte	0x04
	.zero		1


	//   ....[95]....
        /*06e0*/ 	.word	0x000038b0
        /*06e4*/ 	.word	0x000000ff
        /*06e8*/ 	.word	0x00000180
        /*06ec*/ 	.short	0x010a
        /*06ee*/ 	.byte	0x08
	.zero		1


	//   ....[96]....
        /*06f0*/ 	.word	0x00003980
        /*06f4*/ 	.word	0x000000ff
        /*06f8*/ 	.word	0x00000000
        /*06fc*/ 	.short	0x010a
        /*06fe*/ 	.byte	0x07
	.zero		1


	//   ....[97]....
        /*0700*/ 	.word	0x00003ac0
        /*0704*/ 	.word	0x000000ff
        /*0708*/ 	.word	0x00000000
        /*070c*/ 	.short	0x010a
        /*070e*/ 	.byte	0x04
	.zero		1


	//   ....[98]....
        /*0710*/ 	.word	0x00003cb0
        /*0714*/ 	.word	0x000000ff
        /*0718*/ 	.word	0x00000000
        /*071c*/ 	.short	0x010a
        /*071e*/ 	.byte	0x05
	.zero		1


	//   ....[99]....
        /*0720*/ 	.word	0x00003d40
        /*0724*/ 	.word	0x000000ff
        /*0728*/ 	.word	0x00000000
        /*072c*/ 	.short	0x010a
        /*072e*/ 	.byte	0x05
	.zero		1


	//   ....[100]....
        /*0730*/ 	.word	0x00003dd0
        /*0734*/ 	.word	0x000000ff
        /*0738*/ 	.word	0x00000000
        /*073c*/ 	.short	0x010a
        /*073e*/ 	.byte	0x05
	.zero		1


	//   ....[101]....
        /*0740*/ 	.word	0x00003e60
        /*0744*/ 	.word	0x000000ff
        /*0748*/ 	.word	0x00000000
        /*074c*/ 	.short	0x010a
        /*074e*/ 	.byte	0x07
	.zero		1


	//   ....[102]....
        /*0750*/ 	.word	0x000042a0
        /*0754*/ 	.word	0x00000000
        /*0758*/ 	.word	0x00000140
        /*075c*/ 	.short	0x010a
        /*075e*/ 	.byte	0xff
	.zero		1


	//   ....[103]....
        /*0760*/ 	.word	0x00004360
        /*0764*/ 	.word	0x00000000
        /*0768*/ 	.word	0x00000000
        /*076c*/ 	.short	0x0101
        /*076e*/ 	.byte	0xff
	.zero		1


	//   ....[104]....
        /*0770*/ 	.word	0x00004680
        /*0774*/ 	.word	0x000000ff
        /*0778*/ 	.word	0x00000138
        /*077c*/ 	.short	0x010a
        /*077e*/ 	.byte	0x07
	.zero		1


	//   ....[105]....
        /*0780*/ 	.word	0x000048a0
        /*0784*/ 	.word	0x000000ff
        /*0788*/ 	.word	0x00000118
        /*078c*/ 	.short	0x010a
        /*078e*/ 	.byte	0x0f
	.zero		1


	//   ....[106]....
        /*0790*/ 	.word	0x00004aa0
        /*0794*/ 	.word	0x000000ff
        /*0798*/ 	.word	0x00000100
        /*079c*/ 	.short	0x010b
        /*079e*/ 	.byte	0x0f
	.zero		1


	//   ....[107]....
        /*07a0*/ 	.word	0x00004af0
        /*07a4*/ 	.word	0x000000ff
        /*07a8*/ 	.word	0x00000000
        /*07ac*/ 	.short	0x0101
        /*07ae*/ 	.byte	0x10
	.zero		1


	//   ....[108]....
        /*07b0*/ 	.word	0x00004b30
        /*07b4*/ 	.word	0x000000ff
        /*07b8*/ 	.word	0x00000118
        /*07bc*/ 	.short	0x010a
        /*07be*/ 	.byte	0x0d
	.zero		1


	//   ....[109]....
        /*07c0*/ 	.word	0x00004d70
        /*07c4*/ 	.word	0x000000ff
        /*07c8*/ 	.word	0x00000100
        /*07cc*/ 	.short	0x010b
        /*07ce*/ 	.byte	0x0d
	.zero		1


	//   ....[110]....
        /*07d0*/ 	.word	0x00004de0
        /*07d4*/ 	.word	0x000000ff
        /*07d8*/ 	.word	0x00000000
        /*07dc*/ 	.short	0x0101
        /*07de*/ 	.byte	0x0f
	.zero		1


	//   ....[111]....
        /*07e0*/ 	.word	0x00004e30
        /*07e4*/ 	.word	0x000000ff
        /*07e8*/ 	.word	0x00000000
        /*07ec*/ 	.short	0x010a
        /*07ee*/ 	.byte	0x04
	.zero		1


	//   ....[112]....
        /*07f0*/ 	.word	0x00004ec0
        /*07f4*/ 	.word	0x000000ff
        /*07f8*/ 	.word	0x00000000
        /*07fc*/ 	.short	0x010a
        /*07fe*/ 	.byte	0x04
	.zero		1


	//   ....[113]....
        /*0800*/ 	.word	0x00004f60
        /*0804*/ 	.word	0x00000000
        /*0808*/ 	.word	0x00000000
        /*080c*/ 	.short	0x010a
        /*080e*/ 	.byte	0xff
	.zero		1


	//   ....[114]....
        /*0810*/ 	.word	0x000052a0
        /*0814*/ 	.word	0x00000000
        /*0818*/ 	.word	0x00000140
        /*081c*/ 	.short	0x010a
        /*081e*/ 	.byte	0xff
	.zero		1


	//   ....[115]....
        /*0820*/ 	.word	0x000053b0
        /*0824*/ 	.word	0x00000000
        /*0828*/ 	.word	0x00000000
        /*082c*/ 	.short	0x0101
        /*082e*/ 	.byte	0xff
	.zero		1


	//   ....[116]....
        /*0830*/ 	.word	0x00005e50
        /*0834*/ 	.word	0x00000000
        /*0838*/ 	.word	0x00000100
        /*083c*/ 	.short	0x010a
        /*083e*/ 	.byte	0xff
	.zero		1


	//   ....[117]....
        /*0840*/ 	.word	0x00005ec0
        /*0844*/ 	.word	0x00000049
        /*0848*/ 	.word	0x00000160
        /*084c*/ 	.short	0x010a
        /*084e*/ 	.byte	0xff
	.zero		1


	//   ....[118]....
        /*0850*/ 	.word	0x00005fb0
        /*0854*/ 	.word	0x00000000
        /*0858*/ 	.word	0x00000100
        /*085c*/ 	.short	0x010a
        /*085e*/ 	.byte	0xff
	.zero		1


	//   ....[119]....
        /*0860*/ 	.word	0x000060e0
        /*0864*/ 	.word	0x00000049
        /*0868*/ 	.word	0x00000160
        /*086c*/ 	.short	0x010a
        /*086e*/ 	.byte	0xff
	.zero		1


	//   ....[120]....
        /*0870*/ 	.word	0x00006bf0
        /*0874*/ 	.word	0x00000000
        /*0878*/ 	.word	0x00000000
        /*087c*/ 	.short	0x0101
        /*087e*/ 	.byte	0xff
	.zero		1


	//   ....[121]....
        /*0880*/ 	.word	0x00006c00
        /*0884*/ 	.word	0x00000002
        /*0888*/ 	.word	0x00000100
        /*088c*/ 	.short	0x010a
        /*088e*/ 	.byte	0xff
	.zero		1


	//   ....[122]....
        /*0890*/ 	.word	0x00006cd0
        /*0894*/ 	.word	0x00000002
        /*0898*/ 	.word	0x00000100
        /*089c*/ 	.short	0x010a
        /*089e*/ 	.byte	0xff
	.zero		1


	//   ....[123]....
        /*08a0*/ 	.word	0x00007040
        /*08a4*/ 	.word	0x000000ff
        /*08a8*/ 	.word	0x00000000
        /*08ac*/ 	.short	0x0101
        /*08ae*/ 	.byte	0x05
	.zero		1


	//   ....[124]....
        /*08b0*/ 	.word	0x00007970
        /*08b4*/ 	.word	0x00000000
        /*08b8*/ 	.word	0x00000000
        /*08bc*/ 	.short	0x0101
        /*08be*/ 	.byte	0xff
	.zero		1


	//   ....[125]....
        /*08c0*/ 	.word	0x00007be0
        /*08c4*/ 	.word	0x000000ff
        /*08c8*/ 	.word	0x00000000
        /*08cc*/ 	.short	0x0101
        /*08ce*/ 	.byte	0x04
	.zero		1


	//   ....[126]....
        /*08d0*/ 	.word	0x00007c00
        /*08d4*/ 	.word	0x00000002
        /*08d8*/ 	.word	0x000001b0
        /*08dc*/ 	.short	0x010a
        /*08de*/ 	.byte	0xff
	.zero		1


	//   ....[127]....
        /*08e0*/ 	.word	0x00007c60
        /*08e4*/ 	.word	0x00000002
        /*08e8*/ 	.word	0x00000080
        /*08ec*/ 	.short	0x010a
        /*08ee*/ 	.byte	0xff
	.zero		1


	//   ....[128]....
        /*08f0*/ 	.word	0x00007cc0
        /*08f4*/ 	.word	0x00000002
        /*08f8*/ 	.word	0x00000080
        /*08fc*/ 	.short	0x010a
        /*08fe*/ 	.byte	0xff
	.zero		1


	//   ....[129]....
        /*0900*/ 	.word	0x00007d10
        /*0904*/ 	.word	0x00000002
        /*0908*/ 	.word	0x00000140
        /*090c*/ 	.short	0x010a
        /*090e*/ 	.byte	0xff
	.zero		1


	//   ....[130]....
        /*0910*/ 	.word	0x00007d70
        /*0914*/ 	.word	0x00000000
        /*0918*/ 	.word	0x00000000
        /*091c*/ 	.short	0x010a
        /*091e*/ 	.byte	0xff
	.zero		1


	//   ....[131]....
        /*0920*/ 	.word	0x00007dd0
        /*0924*/ 	.word	0x00000000
        /*0928*/ 	.word	0x00000000
        /*092c*/ 	.short	0x010a
        /*092e*/ 	.byte	0xff
	.zero		1


	//   ....[132]....
        /*0930*/ 	.word	0x00007e30
        /*0934*/ 	.word	0x00000000
        /*0938*/ 	.word	0x00000000
        /*093c*/ 	.short	0x010a
        /*093e*/ 	.byte	0xff
	.zero		1


	//   ....[133]....
        /*0940*/ 	.word	0x00007e90
        /*0944*/ 	.word	0x00000000
        /*0948*/ 	.word	0x00000000
        /*094c*/ 	.short	0x010a
        /*094e*/ 	.byte	0xff
	.zero		1


	//   ....[134]....
        /*0950*/ 	.word	0x00007ef0
        /*0954*/ 	.word	0x00000000
        /*0958*/ 	.word	0x00000000
        /*095c*/ 	.short	0x010a
        /*095e*/ 	.byte	0xff
	.zero		1


	//   ....[135]....
        /*0960*/ 	.word	0x00007f50
        /*0964*/ 	.word	0x00000000
        /*0968*/ 	.word	0x00000000
        /*096c*/ 	.short	0x010a
        /*096e*/ 	.byte	0xff
	.zero		1


	//   ....[136]....
        /*0970*/ 	.word	0x00007fb0
        /*0974*/ 	.word	0x00000000
        /*0978*/ 	.word	0x00000000
        /*097c*/ 	.short	0x010a
        /*097e*/ 	.byte	0xff
	.zero		1


	//   ....[137]....
        /*0980*/ 	.word	0x00008010
        /*0984*/ 	.word	0x00000000
        /*0988*/ 	.word	0x00000000
        /*098c*/ 	.short	0x010a
        /*098e*/ 	.byte	0xff
	.zero		1


	//   ....[138]....
        /*0990*/ 	.word	0x00008070
        /*0994*/ 	.word	0x00000000
        /*0998*/ 	.word	0x00000000
        /*099c*/ 	.short	0x010a
        /*099e*/ 	.byte	0xff
	.zero		1


	//   ....[139]....
        /*09a0*/ 	.word	0x000080d0
        /*09a4*/ 	.word	0x00000000
        /*09a8*/ 	.word	0x00000000
        /*09ac*/ 	.short	0x010a
        /*09ae*/ 	.byte	0xff
	.zero		1


	//   ....[140]....
        /*09b0*/ 	.word	0x00008130
        /*09b4*/ 	.word	0x00000000
        /*09b8*/ 	.word	0x00000000
        /*09bc*/ 	.short	0x010a
        /*09be*/ 	.byte	0xff
	.zero		1


	//   ....[141]....
        /*09c0*/ 	.word	0x00008190
        /*09c4*/ 	.word	0x00000000
        /*09c8*/ 	.word	0x00000000
        /*09cc*/ 	.short	0x010a
        /*09ce*/ 	.byte	0xff
	.zero		1


	//   ....[142]....
        /*09d0*/ 	.word	0x000081f0
        /*09d4*/ 	.word	0x00000000
        /*09d8*/ 	.word	0x00000000
        /*09dc*/ 	.short	0x010a
        /*09de*/ 	.byte	0xff
	.zero		1


	//   ....[143]....
        /*09e0*/ 	.word	0x00008250
        /*09e4*/ 	.word	0x00000000
        /*09e8*/ 	.word	0x00000000
        /*09ec*/ 	.short	0x010a
        /*09ee*/ 	.byte	0xff
	.zero		1


	//   ....[144]....
        /*09f0*/ 	.word	0x000082b0
        /*09f4*/ 	.word	0x00000000
        /*09f8*/ 	.word	0x00000000
        /*09fc*/ 	.short	0x010a
        /*09fe*/ 	.byte	0xff
	.zero		1


	//   ....[145]....
        /*0a00*/ 	.word	0x00008300
        /*0a04*/ 	.word	0x00000000
        /*0a08*/ 	.word	0x000001a0
        /*0a0c*/ 	.short	0x010a
        /*0a0e*/ 	.byte	0xff
	.zero		1


	//   ....[146]....
        /*0a10*/ 	.word	0x00008360
        /*0a14*/ 	.word	0x00000000
        /*0a18*/ 	.word	0x00000150
        /*0a1c*/ 	.short	0x010a
        /*0a1e*/ 	.byte	0xff
	.zero		1


	//   ....[147]....
        /*0a20*/ 	.word	0x000083b0
        /*0a24*/ 	.word	0x00000000
        /*0a28*/ 	.word	0x00000140
        /*0a2c*/ 	.short	0x010a
        /*0a2e*/ 	.byte	0xff
	.zero		1


	//   ....[148]....
        /*0a30*/ 	.word	0x00008410
        /*0a34*/ 	.word	0x00000000
        /*0a38*/ 	.word	0x00000150
        /*0a3c*/ 	.short	0x010a
        /*0a3e*/ 	.byte	0xff
	.zero		1


	//   ....[149]....
        /*0a40*/ 	.word	0x00008460
        /*0a44*/ 	.word	0x00000000
        /*0a48*/ 	.word	0x00000140
        /*0a4c*/ 	.short	0x010a
        /*0a4e*/ 	.byte	0xff
	.zero		1


	//   ....[150]....
        /*0a50*/ 	.word	0x000084c0
        /*0a54*/ 	.word	0x00000002
        /*0a58*/ 	.word	0x00000180
        /*0a5c*/ 	.short	0x010a
        /*0a5e*/ 	.byte	0xff
	.zero		1


	//   ....[151]....
        /*0a60*/ 	.word	0x00008520
        /*0a64*/ 	.word	0x00000000
        /*0a68*/ 	.word	0x00000000
        /*0a6c*/ 	.short	0x010a
        /*0a6e*/ 	.byte	0xff
	.zero		1


	//   ....[152]....
        /*0a70*/ 	.word	0x00008580
        /*0a74*/ 	.word	0x00000000
        /*0a78*/ 	.word	0x00000000
        /*0a7c*/ 	.short	0x010a
        /*0a7e*/ 	.byte	0xff
	.zero		1


	//   ....[153]....
        /*0a80*/ 	.word	0x000085e0
        /*0a84*/ 	.word	0x00000000
        /*0a88*/ 	.word	0x00000000
        /*0a8c*/ 	.short	0x010a
        /*0a8e*/ 	.byte	0xff
	.zero		1


	//   ....[154]....
        /*0a90*/ 	.word	0x00008640
        /*0a94*/ 	.word	0x00000000
        /*0a98*/ 	.word	0x00000000
        /*0a9c*/ 	.short	0x010a
        /*0a9e*/ 	.byte	0xff
	.zero		1


	//   ....[155]....
        /*0aa0*/ 	.word	0x000086a0
        /*0aa4*/ 	.word	0x00000000
        /*0aa8*/ 	.word	0x00000000
        /*0aac*/ 	.short	0x010a
        /*0aae*/ 	.byte	0xff
	.zero		1


	//   ....[156]....
        /*0ab0*/ 	.word	0x000086f0
        /*0ab4*/ 	.word	0x00000000
        /*0ab8*/ 	.word	0x00000140
        /*0abc*/ 	.short	0x010a
        /*0abe*/ 	.byte	0xff
	.zero		1


	//   ....[157]....
        /*0ac0*/ 	.word	0x00008750
        /*0ac4*/ 	.word	0x00000000
        /*0ac8*/ 	.word	0x00000138
        /*0acc*/ 	.short	0x010a
        /*0ace*/ 	.byte	0xff
	.zero		1


	//   ....[158]....
        /*0ad0*/ 	.word	0x000087b0
        /*0ad4*/ 	.word	0x00000000
        /*0ad8*/ 	.word	0x00000118
        /*0adc*/ 	.short	0x010a
        /*0ade*/ 	.byte	0xff
	.zero		1


	//   ....[159]....
        /*0ae0*/ 	.word	0x00008810
        /*0ae4*/ 	.word	0x00000000
        /*0ae8*/ 	.word	0x00000118
        /*0aec*/ 	.short	0x010a
        /*0aee*/ 	.byte	0xff
	.zero		1


	//   ....[160]....
        /*0af0*/ 	.word	0x00008870
        /*0af4*/ 	.word	0x00000000
        /*0af8*/ 	.word	0x00000000
        /*0afc*/ 	.short	0x010a
        /*0afe*/ 	.byte	0xff
	.zero		1


	//   ....[161]....
        /*0b00*/ 	.word	0x000088d0
        /*0b04*/ 	.word	0x00000000
        /*0b08*/ 	.word	0x00000000
        /*0b0c*/ 	.short	0x010a
        /*0b0e*/ 	.byte	0xff
	.zero		1


	//   ....[162]....
        /*0b10*/ 	.word	0x00008920
        /*0b14*/ 	.word	0x00000000
        /*0b18*/ 	.word	0x00000140
        /*0b1c*/ 	.short	0x010a
        /*0b1e*/ 	.byte	0xff
	.zero		1


	//   ....[163]....
        /*0b20*/ 	.word	0x00008970
        /*0b24*/ 	.word	0x00000000
        /*0b28*/ 	.word	0x00000100
        /*0b2c*/ 	.short	0x010a
        /*0b2e*/ 	.byte	0xff
	.zero		1


	//   ....[164]....
        /*0b30*/ 	.word	0x000089c0
        /*0b34*/ 	.word	0x00000049
        /*0b38*/ 	.word	0x00000160
        /*0b3c*/ 	.short	0x010a
        /*0b3e*/ 	.byte	0xff
	.zero		1


	//   ....[165]....
        /*0b40*/ 	.word	0x00008a10
        /*0b44*/ 	.word	0x00000002
        /*0b48*/ 	.word	0x00000100
        /*0b4c*/ 	.short	0x010a
        /*0b4e*/ 	.byte	0xff
	.zero		1


	//----- nvinfo : EIATTR_NUM_MBARRIERS
	.align		4
.L_47:
        /*0b50*/ 	.byte	0x03, 0x38
        /*0b52*/ 	.short	0x0038


	//----- nvinfo : EIATTR_EXIT_INSTR_OFFSETS
	.align		4
        /*0b54*/ 	.byte	0x04, 0x1c
        /*0b56*/ 	.short	(.L_49 - .L_48)


	//   ....[0]....
.L_48:
        /*0b58*/ 	.word	0x00002d50


	//   ....[1]....
        /*0b5c*/ 	.word	0x00003240


	//   ....[2]....
        /*0b60*/ 	.word	0x000032a0


	//   ....[3]....
        /*0b64*/ 	.word	0x000040c0


	//   ....[4]....
        /*0b68*/ 	.word	0x00004f90


	//   ....[5]....
        /*0b6c*/ 	.word	0x00004fd0


	//   ....[6]....
        /*0b70*/ 	.word	0x00007ad0


	//   ....[7]....
        /*0b74*/ 	.word	0x00007b50


	//   ....[8]....
        /*0b78*/ 	.word	0x00007b80


	//   ....[9]....
        /*0b7c*/ 	.word	0x00007bf0


	//----- nvinfo : EIATTR_MAX_THREADS
	.align		4
.L_49:
        /*0b80*/ 	.byte	0x04, 0x05
        /*0b82*/ 	.short	(.L_51 - .L_50)
.L_50:
        /*0b84*/ 	.word	0x00000100
        /*0b88*/ 	.word	0x00000001
        /*0b8c*/ 	.word	0x00000001


	//----- nvinfo : EIATTR_CRS_STACK_SIZE
	.align		4
.L_51:
        /*0b90*/ 	.byte	0x04, 0x1e
        /*0b92*/ 	.short	(.L_53 - .L_52)
.L_52:
        /*0b94*/ 	.word	0x00000000


	//----- nvinfo : EIATTR_CBANK_PARAM_SIZE
	.align		4
.L_53:
        /*0b98*/ 	.byte	0x03, 0x19
        /*0b9a*/ 	.short	0x0800


	//----- nvinfo : EIATTR_PARAM_CBANK
	.align		4
        /*0b9c*/ 	.byte	0x04, 0x0a
        /*0b9e*/ 	.short	(.L_55 - .L_54)
	.align		4
.L_54:
        /*0ba0*/ 	.word	index@(.nv.constant0._ZN7cutlass13device_kernelINS_4gemm6kernel13GemmUniversalIN4cute5tupleIJiiiiEEENS1_10collective13CollectiveMmaINS1_35MainloopSm100TmaUmmaWarpSpecializedILi16ELi2ELi4ENS5_IJNS4_1CILi1EEESB_SB_EEEEENS5_IJNSA_ILi128EEENSA_ILi64EEENSA_ILi32EEEEEENS_10bfloat16_tENS5_IJlSB_lEEESI_SJ_NS4_8TiledMMAINS4_8MMA_AtomIJNS4_20SM100_MMA_F16BF16_SSISI_SI_fLi128ELi64ELNS4_4UMMA5MajorE0ELSO_0ELNSN_7ScaleInE0ELSP_0EEEEEENS4_6LayoutISC_NS5_IJNSA_ILi0EEEST_ST_EEEEENS5_IJNS4_10UnderscoreESW_SW_EEEEENS4_13SM90_TMA_LOADENS4_14ComposedLayoutINS4_7SwizzleILi2ELi4ELi3EEENS4_18smem_ptr_flag_bitsILi16EEENSS_INS5_IJNSA_ILi8EEESG_EEENS5_IJSG_SB_EEEEEEEvNS4_8identityESZ_S19_vS1A_EENS_8epilogue10collective18CollectiveEpilogueINS1C_23Sm100TmaWarpSpecializedILi3ELi2ELi32ELb1ELb0EEEJSH_NS5_IJNSS_ISE_SB_EENSS_ISG_SB_EEEEESI_SJ_SI_SJ_NS1C_6fusion15FusionCallbacksIS1G_NS1K_17LinearCombinationISI_fSI_fLNS_15FloatRoundStyleE2EEESH_S1J_JEEENS4_5SM1004TMEM4LOAD26SM100_TMEM_LOAD_32dp32b32xESZ_S19_NS4_39AutoVectorizingCopyWithAssumedAlignmentILi128EEENS4_14SM90_TMA_STOREES19_S1V_S1V_EEEvvEEEEvNT_6ParamsE)
        /*0ba4*/ 	.short	0x0380
        /*0ba6*/ 	.short	0x0800


	//----- nvinfo : EIATTR_SW_WAR
	.align		4
.L_55:
        /*0ba8*/ 	.byte	0x04, 0x36
        /*0baa*/ 	.short	(.L_57 - .L_56)
.L_56:
        /*0bac*/ 	.word	0x00000008
.L_57:


//--------------------- .nv.callgraph             --------------------------
	.section	.nv.callgraph,"",@"SHT_CUDA_CALLGRAPH"
	.align	4
	.sectionentsize	8
	.align		4
        /*0000*/ 	.word	0x00000000
	.align		4
        /*0004*/ 	.word	0xffffffff
	.align		4
        /*0008*/ 	.word	index@(_ZN7cutlass13device_kernelINS_4gemm6kernel13GemmUniversalIN4cute5tupleIJiiiiEEENS1_10collective13CollectiveMmaINS1_35MainloopSm100TmaUmmaWarpSpecializedILi16ELi2ELi4ENS5_IJNS4_1CILi1EEESB_SB_EEEEENS5_IJNSA_ILi128EEENSA_ILi64EEENSA_ILi32EEEEEENS_10bfloat16_tENS5_IJlSB_lEEESI_SJ_NS4_8TiledMMAINS4_8MMA_AtomIJNS4_20SM100_MMA_F16BF16_SSISI_SI_fLi128ELi64ELNS4_4UMMA5MajorE0ELSO_0ELNSN_7ScaleInE0ELSP_0EEEEEENS4_6LayoutISC_NS5_IJNSA_ILi0EEEST_ST_EEEEENS5_IJNS4_10UnderscoreESW_SW_EEEEENS4_13SM90_TMA_LOADENS4_14ComposedLayoutINS4_7SwizzleILi2ELi4ELi3EEENS4_18smem_ptr_flag_bitsILi16EEENSS_INS5_IJNSA_ILi8EEESG_EEENS5_IJSG_SB_EEEEEEEvNS4_8identityESZ_S19_vS1A_EENS_8epilogue10collective18CollectiveEpilogueINS1C_23Sm100TmaWarpSpecializedILi3ELi2ELi32ELb1ELb0EEEJSH_NS5_IJNSS_ISE_SB_EENSS_ISG_SB_EEEEESI_SJ_SI_SJ_NS1C_6fusion15FusionCallbacksIS1G_NS1K_17LinearCombinationISI_fSI_fLNS_15FloatRoundStyleE2EEESH_S1J_JEEENS4_5SM1004TMEM4LOAD26SM100_TMEM_LOAD_32dp32b32xESZ_S19_NS4_39AutoVectorizingCopyWithAssumedAlignmentILi128EEENS4_14SM90_TMA_STOREES19_S1V_S1V_EEEvvEEEEvNT_6ParamsE)
	.align		4
        /*000c*/ 	.word	index@(__assertfail)
	.align		4
        /*0010*/ 	.word	0x00000000
	.align		4
        /*0014*/ 	.word	0xfffffffe
	.align		4
        /*0018*/ 	.word	0x00000000
	.align		4
        /*001c*/ 	.word	0xfffffffd
	.align		4
        /*0020*/ 	.word	0x00000000
	.align		4
        /*0024*/ 	.word	0xfffffffc


//--------------------- .nv.constant4             --------------------------
	.section	.nv.constant4,"a",@progbits
	.align	8
	.align		8
.nv.constant4:
        /*0000*/ 	.dword	__assertfail
	.align		8
        /*0008*/ 	.dword	__unnamed_1
	.align		8
        /*0010*/ 	.dword	__unnamed_2
	.align		8
        /*0018*/ 	.dword	_ZN40_INTERNAL_ac302ace_4_k_cu_090ea95f_286704cuda3std3__45__cpo5beginE
	.align		8
        /*0020*/ 	.dword	_ZN40_INTERNAL_ac302ace_4_k_cu_090ea95f_286704cuda3std3__45__cpo3endE
	.align		8
        /*0028*/ 	.dword	_ZN40_INTERNAL_ac302ace_4_k_cu_090ea95f_286704cuda3std3__45__cpo6cbeginE
	.align		8
        /*0030*/ 	.dword	_ZN40_INTERNAL_ac302ace_4_k_cu_090ea95f_286704cuda3std3__45__cpo4cendE
	.align		8
        /*0038*/ 	.dword	_ZN40_INTERNAL_ac302ace_4_k_cu_090ea95f_286704cuda3std3__442_GLOBAL__N__ac302ace_4_k_cu_090ea95f_286706ignoreE
	.align		8
        /*0040*/ 	.dword	_ZN40_INTERNAL_ac302ace_4_k_cu_090ea95f_286704cuda3std3__419piecewise_constructE
	.align		8
        /*0048*/ 	.dword	_ZN40_INTERNAL_ac302ace_4_k_cu_090ea95f_286704cuda3std3__48in_placeE
	.align		8
        /*0050*/ 	.dword	_ZN40_INTERNAL_ac302ace_4_k_cu_090ea95f_286704cuda3std6ranges3__45__cpo4swapE
	.align		8
        /*0058*/ 	.dword	_ZN40_INTERNAL_ac302ace_4_k_cu_090ea95f_286704cuda3std6ranges3__45__cpo9iter_moveE
	.align		8
        /*0060*/ 	.dword	_ZN40_INTERNAL_ac302ace_4_k_cu_090ea95f_286704cute7productE
	.align		8
        /*0068*/ 	.dword	_ZN40_INTERNAL_ac302ace_4_k_cu_090ea95f_286704cute1_E
	.align		8
        /*0070*/ 	.dword	$str$25
	.align		8
        /*0078*/ 	.dword	$str$26
	.align		8
        /*0080*/ 	.dword	$str$27
	.align		8
        /*0088*/ 	.dword	$str$28


//--------------------- .text._ZN7cutlass13device_kernelINS_4gemm6kernel13GemmUniversalIN4cute5tupleIJiiiiEEENS1_10collective13CollectiveMmaINS1_35MainloopSm100TmaUmmaWarpSpecializedILi16ELi2ELi4ENS5_IJNS4_1CILi1EEESB_SB_EEEEENS5_IJNSA_ILi128EEENSA_ILi64EEENSA_ILi32EEEEEENS_10bfloat16_tENS5_IJlSB_lEEESI_SJ_NS4_8TiledMMAINS4_8MMA_AtomIJNS4_20SM100_MMA_F16BF16_SSISI_SI_fLi128ELi64ELNS4_4UMMA5MajorE0ELSO_0ELNSN_7ScaleInE0ELSP_0EEEEEENS4_6LayoutISC_NS5_IJNSA_ILi0EEEST_ST_EEEEENS5_IJNS4_10UnderscoreESW_SW_EEEEENS4_13SM90_TMA_LOADENS4_14ComposedLayoutINS4_7SwizzleILi2ELi4ELi3EEENS4_18smem_ptr_flag_bitsILi16EEENSS_INS5_IJNSA_ILi8EEESG_EEENS5_IJSG_SB_EEEEEEEvNS4_8identityESZ_S19_vS1A_EENS_8epilogue10collective18CollectiveEpilogueINS1C_23Sm100TmaWarpSpecializedILi3ELi2ELi32ELb1ELb0EEEJSH_NS5_IJNSS_ISE_SB_EENSS_ISG_SB_EEEEESI_SJ_SI_SJ_NS1C_6fusion15FusionCallbacksIS1G_NS1K_17LinearCombinationISI_fSI_fLNS_15FloatRoundStyleE2EEESH_S1J_JEEENS4_5SM1004TMEM4LOAD26SM100_TMEM_LOAD_32dp32b32xESZ_S19_NS4_39AutoVectorizingCopyWithAssumedAlignmentILi128EEENS4_14SM90_TMA_STOREES19_S1V_S1V_EEEvvEEEEvNT_6ParamsE --------------------------
	.section	.text._ZN7cutlass13device_kernelINS_4gemm6kernel13GemmUniversalIN4cute5tupleIJiiiiEEENS1_10collective13CollectiveMmaINS1_35MainloopSm100TmaUmmaWarpSpecializedILi16ELi2ELi4ENS5_IJNS4_1CILi1EEESB_SB_EEEEENS5_IJNSA_ILi128EEENSA_ILi64EEENSA_ILi32EEEEEENS_10bfloat16_tENS5_IJlSB_lEEESI_SJ_NS4_8TiledMMAINS4_8MMA_AtomIJNS4_20SM100_MMA_F16BF16_SSISI_SI_fLi128ELi64ELNS4_4UMMA5MajorE0ELSO_0ELNSN_7ScaleInE0ELSP_0EEEEEENS4_6LayoutISC_NS5_IJNSA_ILi0EEEST_ST_EEEEENS5_IJNS4_10UnderscoreESW_SW_EEEEENS4_13SM90_TMA_LOADENS4_14ComposedLayoutINS4_7SwizzleILi2ELi4ELi3EEENS4_18smem_ptr_flag_bitsILi16EEENSS_INS5_IJNSA_ILi8EEESG_EEENS5_IJSG_SB_EEEEEEEvNS4_8identityESZ_S19_vS1A_EENS_8epilogue10collective18CollectiveEpilogueINS1C_23Sm100TmaWarpSpecializedILi3ELi2ELi32ELb1ELb0EEEJSH_NS5_IJNSS_ISE_SB_EENSS_ISG_SB_EEEEESI_SJ_SI_SJ_NS1C_6fusion15FusionCallbacksIS1G_NS1K_17LinearCombinationISI_fSI_fLNS_15FloatRoundStyleE2EEESH_S1J_JEEENS4_5SM1004TMEM4LOAD26SM100_TMEM_LOAD_32dp32b32xESZ_S19_NS4_39AutoVectorizingCopyWithAssumedAlignmentILi128EEENS4_14SM90_TMA_STOREES19_S1V_S1V_EEEvvEEEEvNT_6ParamsE,"ax",@progbits
	.align	128
.text._ZN7cutlass13device_kernelINS_4gemm6kernel13GemmUniversalIN4cute5tupleIJiiiiEEENS1_10collective13CollectiveMmaINS1_35MainloopSm100TmaUmmaWarpSpecializedILi16ELi2ELi4ENS5_IJNS4_1CILi1EEESB_SB_EEEEENS5_IJNSA_ILi128EEENSA_ILi64EEENSA_ILi32EEEEEENS_10bfloat16_tENS5_IJlSB_lEEESI_SJ_NS4_8TiledMMAINS4_8MMA_AtomIJNS4_20SM100_MMA_F16BF16_SSISI_SI_fLi128ELi64ELNS4_4UMMA5MajorE0ELSO_0ELNSN_7ScaleInE0ELSP_0EEEEEENS4_6LayoutISC_NS5_IJNSA_ILi0EEEST_ST_EEEEENS5_IJNS4_10UnderscoreESW_SW_EEEEENS4_13SM90_TMA_LOADENS4_14ComposedLayoutINS4_7SwizzleILi2ELi4ELi3EEENS4_18smem_ptr_flag_bitsILi16EEENSS_INS5_IJNSA_ILi8EEESG_EEENS5_IJSG_SB_EEEEEEEvNS4_8identityESZ_S19_vS1A_EENS_8epilogue10collective18CollectiveEpilogueINS1C_23Sm100TmaWarpSpecializedILi3ELi2ELi32ELb1ELb0EEEJSH_NS5_IJNSS_ISE_SB_EENSS_ISG_SB_EEEEESI_SJ_SI_SJ_NS1C_6fusion15FusionCallbacksIS1G_NS1K_17LinearCombinationISI_fSI_fLNS_15FloatRoundStyleE2EEESH_S1J_JEEENS4_5SM1004TMEM4LOAD26SM100_TMEM_LOAD_32dp32b32xESZ_S19_NS4_39AutoVectorizingCopyWithAssumedAlignmentILi128EEENS4_14SM90_TMA_STOREES19_S1V_S1V_EEEvvEEEEvNT_6ParamsE:
        .type           _ZN7cutlass13device_kernelINS_4gemm6kernel13GemmUniversalIN4cute5tupleIJiiiiEEENS1_10collective13CollectiveMmaINS1_35MainloopSm100TmaUmmaWarpSpecializedILi16ELi2ELi4ENS5_IJNS4_1CILi1EEESB_SB_EEEEENS5_IJNSA_ILi128EEENSA_ILi64EEENSA_ILi32EEEEEENS_10bfloat16_tENS5_IJlSB_lEEESI_SJ_NS4_8TiledMMAINS4_8MMA_AtomIJNS4_20SM100_MMA_F16BF16_SSISI_SI_fLi128ELi64ELNS4_4UMMA5MajorE0ELSO_0ELNSN_7ScaleInE0ELSP_0EEEEEENS4_6LayoutISC_NS5_IJNSA_ILi0EEEST_ST_EEEEENS5_IJNS4_10UnderscoreESW_SW_EEEEENS4_13SM90_TMA_LOADENS4_14ComposedLayoutINS4_7SwizzleILi2ELi4ELi3EEENS4_18smem_ptr_flag_bitsILi16EEENSS_INS5_IJNSA_ILi8EEESG_EEENS5_IJSG_SB_EEEEEEEvNS4_8identityESZ_S19_vS1A_EENS_8epilogue10collective18CollectiveEpilogueINS1C_23Sm100TmaWarpSpecializedILi3ELi2ELi32ELb1ELb0EEEJSH_NS5_IJNSS_ISE_SB_EENSS_ISG_SB_EEEEESI_SJ_SI_SJ_NS1C_6fusion15FusionCallbacksIS1G_NS1K_17LinearCombinationISI_fSI_fLNS_15FloatRoundStyleE2EEESH_S1J_JEEENS4_5SM1004TMEM4LOAD26SM100_TMEM_LOAD_32dp32b32xESZ_S19_NS4_39AutoVectorizingCopyWithAssumedAlignmentILi128EEENS4_14SM90_TMA_STOREES19_S1V_S1V_EEEvvEEEEvNT_6ParamsE,@function
        .size           _ZN7cutlass13device_kernelINS_4gemm6kernel13GemmUniversalIN4cute5tupleIJiiiiEEENS1_10collective13CollectiveMmaINS1_35MainloopSm100TmaUmmaWarpSpecializedILi16ELi2ELi4ENS5_IJNS4_1CILi1EEESB_SB_EEEEENS5_IJNSA_ILi128EEENSA_ILi64EEENSA_ILi32EEEEEENS_10bfloat16_tENS5_IJlSB_lEEESI_SJ_NS4_8TiledMMAINS4_8MMA_AtomIJNS4_20SM100_MMA_F16BF16_SSISI_SI_fLi128ELi64ELNS4_4UMMA5MajorE0ELSO_0ELNSN_7ScaleInE0ELSP_0EEEEEENS4_6LayoutISC_NS5_IJNSA_ILi0EEEST_ST_EEEEENS5_IJNS4_10UnderscoreESW_SW_EEEEENS4_13SM90_TMA_LOADENS4_14ComposedLayoutINS4_7SwizzleILi2ELi4ELi3EEENS4_18smem_ptr_flag_bitsILi16EEENSS_INS5_IJNSA_ILi8EEESG_EEENS5_IJSG_SB_EEEEEEEvNS4_8identityESZ_S19_vS1A_EENS_8epilogue10collective18CollectiveEpilogueINS1C_23Sm100TmaWarpSpecializedILi3ELi2ELi32ELb1ELb0EEEJSH_NS5_IJNSS_ISE_SB_EENSS_ISG_SB_EEEEESI_SJ_SI_SJ_NS1C_6fusion15FusionCallbacksIS1G_NS1K_17LinearCombinationISI_fSI_fLNS_15FloatRoundStyleE2EEESH_S1J_JEEENS4_5SM1004TMEM4LOAD26SM100_TMEM_LOAD_32dp32b32xESZ_S19_NS4_39AutoVectorizingCopyWithAssumedAlignmentILi128EEENS4_14SM90_TMA_STOREES19_S1V_S1V_EEEvvEEEEvNT_6ParamsE,(.L_x_191 - _ZN7cutlass13device_kernelINS_4gemm6kernel13GemmUniversalIN4cute5tupleIJiiiiEEENS1_10collective13CollectiveMmaINS1_35MainloopSm100TmaUmmaWarpSpecializedILi16ELi2ELi4ENS5_IJNS4_1CILi1EEESB_SB_EEEEENS5_IJNSA_ILi128EEENSA_ILi64EEENSA_ILi32EEEEEENS_10bfloat16_tENS5_IJlSB_lEEESI_SJ_NS4_8TiledMMAINS4_8MMA_AtomIJNS4_20SM100_MMA_F16BF16_SSISI_SI_fLi128ELi64ELNS4_4UMMA5MajorE0ELSO_0ELNSN_7ScaleInE0ELSP_0EEEEEENS4_6LayoutISC_NS5_IJNSA_ILi0EEEST_ST_EEEEENS5_IJNS4_10UnderscoreESW_SW_EEEEENS4_13SM90_TMA_LOADENS4_14ComposedLayoutINS4_7SwizzleILi2ELi4ELi3EEENS4_18smem_ptr_flag_bitsILi16EEENSS_INS5_IJNSA_ILi8EEESG_EEENS5_IJSG_SB_EEEEEEEvNS4_8identityESZ_S19_vS1A_EENS_8epilogue10collective18CollectiveEpilogueINS1C_23Sm100TmaWarpSpecializedILi3ELi2ELi32ELb1ELb0EEEJSH_NS5_IJNSS_ISE_SB_EENSS_ISG_SB_EEEEESI_SJ_SI_SJ_NS1C_6fusion15FusionCallbacksIS1G_NS1K_17LinearCombinationISI_fSI_fLNS_15FloatRoundStyleE2EEESH_S1J_JEEENS4_5SM1004TMEM4LOAD26SM100_TMEM_LOAD_32dp32b32xESZ_S19_NS4_39AutoVectorizingCopyWithAssumedAlignmentILi128EEENS4_14SM90_TMA_STOREES19_S1V_S1V_EEEvvEEEEvNT_6ParamsE)
        .other          _ZN7cutlass13device_kernelINS_4gemm6kernel13GemmUniversalIN4cute5tupleIJiiiiEEENS1_10collective13CollectiveMmaINS1_35MainloopSm100TmaUmmaWarpSpecializedILi16ELi2ELi4ENS5_IJNS4_1CILi1EEESB_SB_EEEEENS5_IJNSA_ILi128EEENSA_ILi64EEENSA_ILi32EEEEEENS_10bfloat16_tENS5_IJlSB_lEEESI_SJ_NS4_8TiledMMAINS4_8MMA_AtomIJNS4_20SM100_MMA_F16BF16_SSISI_SI_fLi128ELi64ELNS4_4UMMA5MajorE0ELSO_0ELNSN_7ScaleInE0ELSP_0EEEEEENS4_6LayoutISC_NS5_IJNSA_ILi0EEEST_ST_EEEEENS5_IJNS4_10UnderscoreESW_SW_EEEEENS4_13SM90_TMA_LOADENS4_14ComposedLayoutINS4_7SwizzleILi2ELi4ELi3EEENS4_18smem_ptr_flag_bitsILi16EEENSS_INS5_IJNSA_ILi8EEESG_EEENS5_IJSG_SB_EEEEEEEvNS4_8identityESZ_S19_vS1A_EENS_8epilogue10collective18CollectiveEpilogueINS1C_23Sm100TmaWarpSpecializedILi3ELi2ELi32ELb1ELb0EEEJSH_NS5_IJNSS_ISE_SB_EENSS_ISG_SB_EEEEESI_SJ_SI_SJ_NS1C_6fusion15FusionCallbacksIS1G_NS1K_17LinearCombinationISI_fSI_fLNS_15FloatRoundStyleE2EEESH_S1J_JEEENS4_5SM1004TMEM4LOAD26SM100_TMEM_LOAD_32dp32b32xESZ_S19_NS4_39AutoVectorizingCopyWithAssumedAlignmentILi128EEENS4_14SM90_TMA_STOREES19_S1V_S1V_EEEvvEEEEvNT_6ParamsE,@"STO_CUDA_ENTRY STV_DEFAULT"
_ZN7cutlass13device_kernelINS_4gemm6kernel13GemmUniversalIN4cute5tupleIJiiiiEEENS1_10collective13CollectiveMmaINS1_35MainloopSm100TmaUmmaWarpSpecializedILi16ELi2ELi4ENS5_IJNS4_1CILi1EEESB_SB_EEEEENS5_IJNSA_ILi128EEENSA_ILi64EEENSA_ILi32EEEEEENS_10bfloat16_tENS5_IJlSB_lEEESI_SJ_NS4_8TiledMMAINS4_8MMA_AtomIJNS4_20SM100_MMA_F16BF16_SSISI_SI_fLi128ELi64ELNS4_4UMMA5MajorE0ELSO_0ELNSN_7ScaleInE0ELSP_0EEEEEENS4_6LayoutISC_NS5_IJNSA_ILi0EEEST_ST_EEEEENS5_IJNS4_10UnderscoreESW_SW_EEEEENS4_13SM90_TMA_LOADENS4_14ComposedLayoutINS4_7SwizzleILi2ELi4ELi3EEENS4_18smem_ptr_flag_bitsILi16EEENSS_INS5_IJNSA_ILi8EEESG_EEENS5_IJSG_SB_EEEEEEEvNS4_8identityESZ_S19_vS1A_EENS_8epilogue10collective18CollectiveEpilogueINS1C_23Sm100TmaWarpSpecializedILi3ELi2ELi32ELb1ELb0EEEJSH_NS5_IJNSS_ISE_SB_EENSS_ISG_SB_EEEEESI_SJ_SI_SJ_NS1C_6fusion15FusionCallbacksIS1G_NS1K_17LinearCombinationISI_fSI_fLNS_15FloatRoundStyleE2EEESH_S1J_JEEENS4_5SM1004TMEM4LOAD26SM100_TMEM_LOAD_32dp32b32xESZ_S19_NS4_39AutoVectorizingCopyWithAssumedAlignmentILi128EEENS4_14SM90_TMA_STOREES19_S1V_S1V_EEEvvEEEEvNT_6ParamsE:
[----:B------:R-:W1:Y:S01]  /*0000*/  LDC R1, c[0x0][0x37c] ;  /* 0x0000df00ff017b82 */ /* 0x000e620000000800 */
[----:B------:R-:W2:Y:S01]  /*0010*/  S2R R93, SR_TID.X ;  /* 0x00000000005d7919 */ /* 0x000ea20000002100 */
[----:B------:R-:W3:Y:S01]  /*0020*/  LDCU.64 UR4, c[0x0][0x890] ;  /* 0x00011200ff0477ac */ /* 0x000ee20008000a00 */
[----:B------:R-:W-:Y:S02]  /*0030*/  PRMT R88, RZ, 0x7610, R88 ;  /* 0x00007610ff587816 */ /* 0x000fe40000000058 */
[----:B------:R-:W-:Y:S01]  /*0040*/  ELECT P5, URZ, PT ;  /* 0x0000000000ff782f */ /* 0x000fe200038a0000 */
[----:B------:R-:W4:Y:S01]  /*0050*/  LDCU.64 UR46, c[0x0][0x358] ;  /* 0x00006b00ff2e77ac */ /* 0x000f220008000a00 */
[----:B---3--:R-:W-:-:S04]  /*0060*/  UISETP.NE.U32.AND UP0, UPT, UR4, URZ, UPT ;  /* 0x000000ff0400728c */ /* 0x008fc8000bf05070 */
[----:B------:R-:W-:Y:S01]  /*0070*/  UISETP.NE.AND.EX UP0, UPT, UR5, URZ, UPT, UP0 ;  /* 0x000000ff0500728c */ /* 0x000fe2000bf05300 */
[----:B--2---:R-:W-:-:S05]  /*0080*/  SHF.R.U32.HI R92, RZ, 0x5, R93 ;  /* 0x00000005ff5c7819 */ /* 0x004fca000001165d */
[----:B------:R-:W2:Y:S02]  /*0090*/  SHFL.IDX PT, R0, R92, RZ, 0x1f ;  /* 0x00001fff5c007589 */ /* 0x000ea400000e0000 */
[----:B--2---:R-:W-:Y:S01]  /*00a0*/  R2UR UR8, R0 ;  /* 0x00000000000872ca */ /* 0x004fe200000e0000 */
[----:B-1--4-:R-:W-:-:S14]  /*00b0*/  BRA.U UP0, `(.L_x_0) ;  /* 0x00000001002c7547 */ /* 0x012fdc000b800000 */
[----:B------:R-:W1:Y:S02]  /*00c0*/  LDCU.64 UR6, c[0x0][0x888] ;  /* 0x00011100ff0677ac */ /* 0x000e640008000a00 */
[----:B-1----:R-:W-:-:S04]  /*00d0*/  UISETP.NE.U32.AND UP0, UPT, UR6, URZ, UPT ;  /* 0x000000ff0600728c */ /* 0x002fc8000bf05070 */
[----:B------:R-:W-:-:S09]  /*00e0*/  UISETP.NE.AND.EX UP0, UPT, UR7, URZ, UPT, UP0 ;  /* 0x000000ff0700728c */ /* 0x000fd2000bf05300 */
[----:B------:R-:W-:Y:S05]  /*00f0*/  BRA.U !UP0, `(.L_x_1) ;  /* 0x0000000108107547 */ /* 0x000fea000b800000 */
[----:B------:R-:W1:Y:S02]  /*0100*/  LDC.64 R2, c[0x0][0x888] ;  /* 0x00022200ff027b82 */ /* 0x000e640000000a00 */
[----:B-1----:R1:W5:Y:S01]  /*0110*/  LDG.E R49, desc[UR46][R2.64] ;  /* 0x0000002e02317981 */ /* 0x002362000c1e1900 */
[----:B------:R-:W-:Y:S01]  /*0120*/  HFMA2 R88, -RZ, RZ, 0, 5.9604644775390625e-08 ;  /* 0x00000001ff587431 */ /* 0x000fe200000001ff */
[----:B------:R-:W-:Y:S05]  /*0130*/  BRA `(.L_x_0) ;  /* 0x00000000000c7947 */ /* 0x000fea0003800000 */
.L_x_1:
[----:B------:R-:W1:Y:S01]  /*0140*/  LDCU UR6, c[0x0][0x880] ;  /* 0x00011000ff0677ac */ /* 0x000e620008000800 */
[----:B------:R-:W-:Y:S01]  /*0150*/  HFMA2 R88, -RZ, RZ, 0, 5.9604644775390625e-08 ;  /* 0x00000001ff587431 */ /* 0x000fe200000001ff */
[----:B-1----:R-:W-:-:S07]  /*0160*/  MOV R49, UR6 ;  /* 0x0000000600317c02 */ /* 0x002fce0008000f00 */
.L_x_0:
[----:B------:R-:W2:Y:S02]  /*0170*/  LDCU.64 UR6, c[0x0][0x8b0] ;  /* 0x00011600ff0677ac */ /* 0x000ea40008000a00 */
[----:B--2---:R-:W-:-:S04]  /*0180*/  UISETP.NE.U32.AND UP0, UPT, UR6, URZ, UPT ;  /* 0x000000ff0600728c */ /* 0x004fc8000bf05070 */
[----:B------:R-:W-:-:S09]  /*0190*/  UISETP.NE.AND.EX UP0, UPT, UR7, URZ, UPT, UP0 ;  /* 0x000000ff0700728c */ /* 0x000fd2000bf05300 */
[----:B------:R-:W-:Y:S05]  /*01a0*/  BRA.U UP0, `(.L_x_2) ;  /* 0x0000000100247547 */ /* 0x000fea000b800000 */
[----:B------:R-:W2:Y:S02]  /*01b0*/  LDCU.64 UR6, c[0x0][0x8a8] ;  /* 0x00011500ff0677ac */ /* 0x000ea40008000a00 */
[----:B--2---:R-:W-:-:S04]  /*01c0*/  UISETP.NE.U32.AND UP0, UPT, UR6, URZ, UPT ;  /* 0x000000ff0600728c */ /* 0x004fc8000bf05070 */
[----:B------:R-:W-:-:S09]  /*01d0*/  UISETP.NE.AND.EX UP0, UPT, UR7, URZ, UPT, UP0 ;  /* 0x000000ff0700728c */ /* 0x000fd2000bf05300 */
[----:B------:R-:W-:Y:S05]  /*01e0*/  BRA.U !UP0, `(.L_x_3) ;  /* 0x00000001080c7547 */ /* 0x000fea000b800000 */
[----:B-1----:R-:W1:Y:S02]  /*01f0*/  LDC.64 R2, c[0x0][0x8a8] ;  /* 0x00022a00ff027b82 */ /* 0x002e640000000a00 */
[----:B-1----:R2:W5:Y:S01]  /*0200*/  LDG.E R47, desc[UR46][R2.64] ;  /* 0x0000002e022f7981 */ /* 0x002562000c1e1900 */
[----:B------:R-:W-:Y:S05]  /*0210*/  BRA `(.L_x_2) ;  /* 0x0000000000087947 */ /* 0x000fea0003800000 */
.L_x_3:
[----:B------:R-:W2:Y:S02]  /*0220*/  LDCU UR6, c[0x0][0x8a0] ;  /* 0x00011400ff0677ac */ /* 0x000ea40008000800 */
[----:B--2---:R-:W-:Y:S02]  /*0230*/  MOV R47, UR6 ;  /* 0x00000006002f7c02 */ /* 0x004fe40008000f00 */
.L_x_2:
[----:B------:R-:W-:Y:S01]  /*0240*/  IMAD.U32 R0, RZ, RZ, UR8 ;  /* 0x00000008ff007e24 */ /* 0x000fe2000f8e00ff */
[----:B------:R-:W-:Y:S04]  /*0250*/  BSSY.RECONVERGENT B0, `(.L_x_4) ;  /* 0x000000c000007945 */ /* 0x000fe80003800200 */
[C---:B------:R-:W-:Y:S02]  /*0260*/  ISETP.NE.OR P1, PT, R0.reuse, 0x1, !P5 ;  /* 0x000000010000780c */ /* 0x040fe40006f25670 */
[----:B------:R-:W-:-:S11]  /*0270*/  ISETP.NE.OR P0, PT, R0, 0x3, !P5 ;  /* 0x000000030000780c */ /* 0x000fd60006f05670 */
[----:B------:R-:W-:Y:S05]  /*0280*/  @P1 BRA `(.L_x_5) ;  /* 0x0000000000201947 */ /* 0x000fea0003800000 */
[----:B------:R-:W3:Y:S02]  /*0290*/  LDCU.64 UR6, c[0x0][0x348] ;  /* 0x00006900ff0677ac */ /* 0x000ee40008000a00 */
[----:B---3--:R-:W-:Y:S02]  /*02a0*/  UIADD3 UR10, UP1, UPT, UR6, 0x80, URZ ;  /* 0x00000080060a7890 */ /* 0x008fe4000ff3e0ff */
[----:B------:R-:W-:Y:S02]  /*02b0*/  UIADD3 UR6, UP0, UPT, UR6, 0x180, URZ ;  /* 0x0000018006067890 */ /* 0x000fe4000ff1e0ff */
[----:B------:R-:W-:Y:S02]  /*02c0*/  UIADD3.X UR11, UPT, UPT, URZ, UR7, URZ, UP1, !UPT ;  /* 0x00000007ff0b7290 */ /* 0x000fe40008ffe4ff */
[----:B------:R-:W-:-:S07]  /*02d0*/  UIADD3.X UR7, UPT, UPT, URZ, UR7, URZ, UP0, !UPT ;  /* 0x00000007ff077290 */ /* 0x000fce00087fe4ff */
[----:B------:R3:W-:Y:S02]  /*02e0*/  UTMACCTL.PF [UR10] ;  /* 0x000000000a0079b9 */ /* 0x0007e40008040000 */
[----:B------:R3:W-:Y:S02]  /*02f0*/  UTMACCTL.PF [UR6] ;  /* 0x00000000060079b9 */ /* 0x0007e40008040000 */
[----:B---3--:R-:W-:Y:S01]  /*0300*/  NOP ;  /* 0x0000000000007918 */ /* 0x008fe20000000000 */
.L_x_5:
[----:B------:R-:W-:Y:S05]  /*0310*/  BSYNC.RECONVERGENT B0 ;  /* 0x0000000000007941 */ /* 0x000fea0003800200 */
.L_x_4:
[----:B------:R-:W-:Y:S04]  /*0320*/  BSSY.RECONVERGENT B0, `(.L_x_6) ;  /* 0x000000a000007945 */ /* 0x000fe80003800200 */
        /* <DEDUP_REMOVED lines=9> */
.L_x_7:
[----:B------:R-:W-:Y:S05]  /*03c0*/  BSYNC.RECONVERGENT B0 ;  /* 0x0000000000007941 */ /* 0x000fea0003800200 */
.L_x_6:
[----:B------:R-:W3:Y:S01]  /*03d0*/  LDCU.64 UR6, c[0x0][0x888] ;  /* 0x00011100ff0677ac */ /* 0x000ee20008000a00 */
[----:B------:R-:W-:Y:S02]  /*03e0*/  UISETP.EQ.U32.AND UP1, UPT, UR4, URZ, UPT ;  /* 0x000000ff0400728c */ /* 0x000fe4000bf22070 */
[----:B------:R-:W-:Y:S02]  /*03f0*/  UPLOP3.LUT UP2, UPT, UPT, UPT, UPT, 0x80, 0x8 ;  /* 0x000000000008789c */ /* 0x000fe40003f4f070 */
[----:B---3--:R-:W-:-:S04]  /*0400*/  UISETP.NE.U32.AND UP0, UPT, UR6, URZ, UPT ;  /* 0x000000ff0600728c */ /* 0x008fc8000bf05070 */
[----:B------:R-:W-:-:S04]  /*0410*/  UISETP.NE.AND.EX UP0, UPT, UR7, URZ, UPT, UP0 ;  /* 0x000000ff0700728c */ /* 0x000fc8000bf05300 */
[----:B------:R-:W-:-:S04]  /*0420*/  UISETP.EQ.OR.EX UP3, UPT, UR5, URZ, !UP0, UP1 ;  /* 0x000000ff0500728c */ /* 0x000fc8000c762710 */
[----:B------:R-:W-:-:S05]  /*0430*/  UP2UR UR53, UPR, URZ, 0x8 ;  /* 0x00000008ff357883 */ /* 0x000fca0008000000 */
[----:B------:R-:W-:Y:S07]  /*0440*/  BRA.U !UP3, `(.L_x_8) ;  /* 0x000000010b207547 */ /* 0x000fee000b800000 */
[----:B------:R-:W-:Y:S01]  /*0450*/  UISETP.NE.U32.AND UP2, UPT, UR4, URZ, UPT ;  /* 0x000000ff0400728c */ /* 0x000fe2000bf45070 */
[----:B-----5:R-:W-:Y:S01]  /*0460*/  FSETP.NEU.AND P0, PT, R49, RZ, PT ;  /* 0x000000ff3100720b */ /* 0x020fe20003f0d000 */
[----:B------:R-:W-:Y:S02]  /*0470*/  USEL UR4, URZ, 0xffffffff, UP0 ;  /* 0xffffffffff047887 */ /* 0x000fe40008000000 */
[----:B------:R-:W-:-:S10]  /*0480*/  UISETP.NE.AND.EX UP2, UPT, UR5, URZ, UPT, UP2 ;  /* 0x000000ff0500728c */ /* 0x000fd4000bf45320 */
[----:B------:R-:W-:Y:S01]  /*0490*/  VOTEU.ANY UP1, P0 ;  /* 0x0000000000ff7886 */ /* 0x000fe20000020100 */
[----:B------:R-:W-:-:S04]  /*04a0*/  @!UP2 USEL UR4, URZ, 0xffffffff, UP1 ;  /* 0xffffffffff04a887 */ /* 0x000fc80008800000 */
[----:B------:R-:W-:-:S04]  /*04b0*/  ULOP3.LUT UR4, UR4, 0x1, URZ, 0xc0, !UPT ;  /* 0x0000000104047892 */ /* 0x000fc8000f8ec0ff */
[----:B------:R-:W-:-:S11]  /*04c0*/  UISETP.NE.U32.AND UP2, UPT, UR4, 0x1, UPT ;  /* 0x000000010400788c */ /* 0x000fd6000bf45070 */
.L_x_8:
[----:B-12---:R-:W1:Y:S01]  /*04d0*/  SHFL.IDX PT, R2, R92, RZ, 0x1f ;  /* 0x00001fff5c027589 */ /* 0x006e6200000e0000 */
[----:B------:R-:W-:-:S04]  /*04e0*/  UISETP.NE.AND UP1, UPT, UR8, 0x2, UPT ;  /* 0x000000020800788c */ /* 0x000fc8000bf25270 */
[----:B------:R-:W-:Y:S01]  /*04f0*/  USEL UR6, URZ, 0x1, UP1 ;  /* 0x00000001ff067887 */ /* 0x000fe20008800000 */
[----:B-1----:R-:W-:-:S13]  /*0500*/  ISETP.NE.AND P0, PT, R2, RZ, PT ;  /* 0x000000ff0200720c */ /* 0x002fda0003f05270 */
[----:B------:R-:W-:Y:S05]  /*0510*/  @P0 BRA `(.L_x_9) ;  /* 0x0000000000b40947 */ /* 0x000fea0003800000 */
[----:B------:R-:W-:Y:S01]  /*0520*/  ELECT P0, URZ, PT ;  /* 0x0000000000ff782f */ /* 0x000fe20003800000 */
[----:B------:R-:W-:-:S12]  /*0530*/  BSSY.RECONVERGENT B0, `(.L_x_9) ;  /* 0x000002b000007945 */ /* 0x000fd80003800200 */
[----:B------:R-:W-:Y:S05]  /*0540*/  @!P0 BRA `(.L_x_10) ;  /* 0x0000000000a48947 */ /* 0x000fea0003800000 */
[----:B------:R-:W1:Y:S01]  /*0550*/  S2UR UR5, SR_CgaCtaId ;  /* 0x00000000000579c3 */ /* 0x000e620000008800 */
[----:B------:R-:W-:Y:S01]  /*0560*/  UMOV UR7, 0x400 ;  /* 0x0000040000077882 */ /* 0x000fe20000000000 */
[----:B------:R-:W-:Y:S02]  /*0570*/  UMOV UR4, 0x1 ;  /* 0x0000000100047882 */ /* 0x000fe40000000000 */
[----:B------:R-:W-:-:S04]  /*0580*/  UIADD3 UR10, UPT, UPT, -UR4, 0x100000, URZ ;  /* 0x00100000040a7890 */ /* 0x000fc8000fffe1ff */
[----:B------:R-:W-:Y:S02]  /*0590*/  USHF.L.U32 UR11, UR10, 0xb, URZ ;  /* 0x0000000b0a0b7899 */ /* 0x000fe400080006ff */
[----:B------:R-:W-:Y:S02]  /*05a0*/  USHF.L.U32 UR10, UR10, 0x1, URZ ;  /* 0x000000010a0a7899 */ /* 0x000fe400080006ff */
[----:B-1----:R-:W-:Y:S01]  /*05b0*/  ULEA UR5, UR5, UR7, 0x18 ;  /* 0x0000000705057291 */ /* 0x002fe2000f8ec0ff */
[----:B------:R-:W1:Y:S11]  /*05c0*/  FENCE.VIEW.ASYNC.S ;  /* 0x00000000000073c6 */ /* 0x000e760000000000 */
[----:B-1----:R1:W2:Y:S01]  /*05d0*/  SYNCS.EXCH.64 URZ, [UR5], UR10 ;  /* 0x0000000a05ff75b2 */ /* 0x0022a20008000100 */
[----:B------:R1:W3:Y:S01]  /*05e0*/  SYNCS.EXCH.64 URZ, [UR5+0x80], UR10 ;  /* 0x0000800a05ff75b2 */ /* 0x0002e20008000100 */
[----:B------:R1:W4:Y:S01]  /*05f0*/  SYNCS.EXCH.64 URZ, [UR5+0x8], UR10 ;  /* 0x0000080a05ff75b2 */ /* 0x0003220008000100 */
[----:B------:R1:W1:Y:S01]  /*0600*/  SYNCS.EXCH.64 URZ, [UR5+0x88], UR10 ;  /* 0x0000880a05ff75b2 */ /* 0x0002620008000100 */
        /* <DEDUP_REMOVED lines=28> */
[----:B--234-:R-:W-:Y:S01]  /*07d0*/  NOP ;  /* 0x0000000000007918 */ /* 0x01cfe20000000000 */
.L_x_10:
[----:B-1----:R-:W-:Y:S05]  /*07e0*/  BSYNC.RECONVERGENT B0 ;  /* 0x0000000000007941 */ /* 0x002fea0003800200 */
.L_x_9:
[----:B------:R-:W1:Y:S01]  /*07f0*/  SHFL.IDX PT, R2, R92, RZ, 0x1f ;  /* 0x00001fff5c027589 */ /* 0x000e6200000e0000 */
[----:B------:R-:W-:Y:S01]  /*0800*/  NOP ;  /* 0x0000000000007918 */ /* 0x000fe20000000000 */
[----:B-1----:R-:W-:-:S13]  /*0810*/  ISETP.NE.AND P0, PT, R2, 0x1, PT ;  /* 0x000000010200780c */ /* 0x002fda0003f05270 */
[----:B------:R-:W-:Y:S05]  /*0820*/  @P0 BRA `(.L_x_11) ;  /* 0x0000000000500947 */ /* 0x000fea0003800000 */
[----:B------:R-:W1:Y:S01]  /*0830*/  S2UR UR7, SR_CgaCtaId ;  /* 0x00000000000779c3 */ /* 0x000e620000008800 */
[----:B------:R-:W-:Y:S01]  /*0840*/  UMOV UR9, 0x400 ;  /* 0x0000040000097882 */ /* 0x000fe20000000000 */
[----:B------:R-:W-:Y:S01]  /*0850*/  UMOV UR5, 0x20 ;  /* 0x0000002000057882 */ /* 0x000fe20000000000 */
[----:B------:R-:W-:Y:S01]  /*0860*/  UMOV UR4, 0x80 ;  /* 0x0000008000047882 */ /* 0x000fe20000000000 */
[----:B------:R-:W-:-:S04]  /*0870*/  UIADD3 UR10, UPT, UPT, -UR5, 0x100000, URZ ;  /* 0x00100000050a7890 */ /* 0x000fc8000fffe1ff */
[----:B------:R-:W-:Y:S02]  /*0880*/  USHF.L.U32 UR11, UR10, 0xb, URZ ;  /* 0x0000000b0a0b7899 */ /* 0x000fe400080006ff */
[----:B------:R-:W-:Y:S02]  /*0890*/  USHF.L.U32 UR10, UR10, 0x1, URZ ;  /* 0x000000010a0a7899 */ /* 0x000fe400080006ff */
[----:B------:R-:W-:-:S04]  /*08a0*/  UIADD3 UR4, UPT, UPT, -UR4, 0x100000, URZ ;  /* 0x0010000004047890 */ /* 0x000fc8000fffe1ff */
[----:B------:R-:W-:Y:S02]  /*08b0*/  USHF.L.U32 UR5, UR4, 0xb, URZ ;  /* 0x0000000b04057899 */ /* 0x000fe400080006ff */
[----:B------:R-:W-:Y:S01]  /*08c0*/  USHF.L.U32 UR4, UR4, 0x1, URZ ;  /* 0x0000000104047899 */ /* 0x000fe200080006ff */
[----:B------:R-:W-:Y:S01]  /*08d0*/  ELECT P0, URZ, PT ;  /* 0x0000000000ff782f */ /* 0x000fe20003800000 */
[----:B-1----:R-:W-:Y:S01]  /*08e0*/  ULEA UR7, UR7, UR9, 0x18 ;  /* 0x0000000907077291 */ /* 0x002fe2000f8ec0ff */
[----:B------:R-:W1:Y:S11]  /*08f0*/  FENCE.VIEW.ASYNC.S ;  /* 0x00000000000073c6 */ /* 0x000e760000000000 */
[----:B-1----:R1:W2:Y:S01]  /*0900*/  SYNCS.EXCH.64 URZ, [UR7+0x100], UR10 ;  /* 0x0001000a07ff75b2 */ /* 0x0022a20008000100 */
[----:B------:R1:W3:Y:S01]  /*0910*/  SYNCS.EXCH.64 URZ, [UR7+0x118], UR4 ;  /* 0x0001180407ff75b2 */ /* 0x0002e20008000100 */
[----:B------:R1:W4:Y:S01]  /*0920*/  SYNCS.EXCH.64 URZ, [UR7+0x108], UR10 ;  /* 0x0001080a07ff75b2 */ /* 0x0003220008000100 */
[----:B------:R1:W1:Y:S01]  /*0930*/  SYNCS.EXCH.64 URZ, [UR7+0x120], UR4 ;  /* 0x0001200407ff75b2 */ /* 0x0002620008000100 */
[----:B------:R1:W1:Y:S01]  /*0940*/  SYNCS.EXCH.64 URZ, [UR7+0x110], UR10 ;  /* 0x0001100a07ff75b2 */ /* 0x0002620008000100 */
[----:B------:R1:W1:Y:S01]  /*0950*/  SYNCS.EXCH.64 URZ, [UR7+0x128], UR4 ;  /* 0x0001280407ff75b2 */ /* 0x0002620008000100 */
[----:B------:R-:W-:Y:S01]  /*0960*/  NOP ;  /* 0x0000000000007918 */ /* 0x000fe20000000000 */
.L_x_11:
[----:B------:R-:W2:Y:S01]  /*0970*/  SHFL.IDX PT, R2, R92, RZ, 0x1f ;  /* 0x00001fff5c027589 */ /* 0x000ea200000e0000 */
[----:B------:R-:W-:Y:S01]  /*0980*/  NOP ;  /* 0x0000000000007918 */ /* 0x000fe20000000000 */
[----:B--2---:R-:W-:-:S13]  /*0990*/  ISETP.NE.AND P0, PT, R2, 0x3, PT ;  /* 0x000000030200780c */ /* 0x004fda0003f05270 */
[----:B------:R-:W-:Y:S05]  /*09a0*/  @P0 BRA `(.L_x_12) ;  /* 0x0000000000300947 */ /* 0x000fea0003800000 */
[----:B-1----:R-:W1:Y:S01]  /*09b0*/  S2UR UR5, SR_CgaCtaId ;  /* 0x00000000000579c3 */ /* 0x002e620000008800 */
[----:B------:R-:W-:Y:S01]  /*09c0*/  UMOV UR7, 0x400 ;  /* 0x0000040000077882 */ /* 0x000fe20000000000 */
[----:B------:R-:W-:Y:S01]  /*09d0*/  UMOV UR4, 0x20 ;  /* 0x0000002000047882 */ /* 0x000fe20000000000 */
[----:B------:R-:W-:Y:S01]  /*09e0*/  ELECT P0, URZ, PT ;  /* 0x0000000000ff782f */ /* 0x000fe20003800000 */
[----:B------:R-:W-:-:S04]  /*09f0*/  UIADD3 UR10, UPT, UPT, -UR4, 0x100000, URZ ;  /* 0x00100000040a7890 */ /* 0x000fc8000fffe1ff */
[----:B------:R-:W-:Y:S02]  /*0a00*/  USHF.L.U32 UR11, UR10, 0xb, URZ ;  /* 0x0000000b0a0b7899 */ /* 0x000fe400080006ff */
[----:B------:R-:W-:Y:S02]  /*0a10*/  USHF.L.U32 UR10, UR10, 0x1, URZ ;  /* 0x000000010a0a7899 */ /* 0x000fe400080006ff */
[----:B-1----:R-:W-:Y:S01]  /*0a20*/  ULEA UR5, UR5, UR7, 0x18 ;  /* 0x0000000705057291 */ /* 0x002fe2000f8ec0ff */
[----:B------:R-:W1:Y:S11]  /*0a30*/  FENCE.VIEW.ASYNC.S ;  /* 0x00000000000073c6 */ /* 0x000e760000000000 */
[----:B-1----:R2:W1:Y:S01]  /*0a40*/  SYNCS.EXCH.64 URZ, [UR5+0x130], UR10 ;  /* 0x0001300a05ff75b2 */ /* 0x0024620008000100 */
[----:B------:R2:W1:Y:S02]  /*0a50*/  SYNCS.EXCH.64 URZ, [UR5+0x138], UR10 ;  /* 0x0001380a05ff75b2 */ /* 0x0004640008000100 */
[----:B--2---:R-:W-:Y:S01]  /*0a60*/  NOP ;  /* 0x0000000000007918 */ /* 0x004fe20000000000 */
.L_x_12:
[----:B------:R-:W2:Y:S01]  /*0a70*/  SHFL.IDX PT, R2, R92, RZ, 0x1f ;  /* 0x00001fff5c027589 */ /* 0x000ea200000e0000 */
[----:B------:R-:W-:Y:S01]  /*0a80*/  NOP ;  /* 0x0000000000007918 */ /* 0x000fe20000000000 */
[----:B--2---:R-:W-:-:S13]  /*0a90*/  ISETP.NE.AND P0, PT, R2, 0x4, PT ;  /* 0x000000040200780c */ /* 0x004fda0003f05270 */
[----:B------:R-:W-:Y:S05]  /*0aa0*/  @P0 BRA `(.L_x_13) ;  /* 0x00000000004c0947 */ /* 0x000fea0003800000 */
[----:B-1----:R-:W1:Y:S01]  /*0ab0*/  S2UR UR5, SR_CgaCtaId ;  /* 0x00000000000579c3 */ /* 0x002e620000008800 */
[----:B------:R-:W-:Y:S01]  /*0ac0*/  UMOV UR9, 0x100 ;  /* 0x0000010000097882 */ /* 0x000fe20000000000 */
[----:B------:R-:W-:Y:S01]  /*0ad0*/  UMOV UR7, 0x400 ;  /* 0x0000040000077882 */ /* 0x000fe20000000000 */
[----:B------:R-:W-:Y:S01]  /*0ae0*/  USEL UR9, UR9, 0xe0, UP2 ;  /* 0x000000e009097887 */ /* 0x000fe20009000000 */
[----:B------:R-:W-:Y:S01]  /*0af0*/  UMOV UR4, 0x1 ;  /* 0x0000000100047882 */ /* 0x000fe20000000000 */
[----:B------:R-:W-:Y:S01]  /*0b00*/  ELECT P0, URZ, PT ;  /* 0x0000000000ff782f */ /* 0x000fe20003800000 */
[----:B------:R-:W-:-:S04]  /*0b10*/  UIADD3 UR10, UPT, UPT, -UR4, 0x100000, URZ ;  /* 0x00100000040a7890 */ /* 0x000fc8000fffe1ff */
[----:B------:R-:W-:Y:S02]  /*0b20*/  USHF.L.U32 UR11, UR10, 0xb, URZ ;  /* 0x0000000b0a0b7899 */ /* 0x000fe400080006ff */
[----:B------:R-:W-:Y:S02]  /*0b30*/  USHF.L.U32 UR10, UR10, 0x1, URZ ;  /* 0x000000010a0a7899 */ /* 0x000fe400080006ff */
[----:B------:R-:W-:-:S04]  /*0b40*/  UIADD3 UR12, UPT, UPT, -UR9, 0x100000, URZ ;  /* 0x00100000090c7890 */ /* 0x000fc8000fffe1ff */
[----:B------:R-:W-:Y:S02]  /*0b50*/  USHF.L.U32 UR13, UR12, 0xb, URZ ;  /* 0x0000000b0c0d7899 */ /* 0x000fe400080006ff */
[----:B------:R-:W-:Y:S02]  /*0b60*/  USHF.L.U32 UR12, UR12, 0x1, URZ ;  /* 0x000000010c0c7899 */ /* 0x000fe400080006ff */
[----:B-1----:R-:W-:Y:S01]  /*0b70*/  ULEA UR5, UR5, UR7, 0x18 ;  /* 0x0000000705057291 */ /* 0x002fe2000f8ec0ff */
[----:B------:R-:W1:Y:S11]  /*0b80*/  FENCE.VIEW.ASYNC.S ;  /* 0x00000000000073c6 */ /* 0x000e760000000000 */
[----:B-1----:R2:W1:Y:S01]  /*0b90*/  SYNCS.EXCH.64 URZ, [UR5+0x140], UR10 ;  /* 0x0001400a05ff75b2 */ /* 0x0024620008000100 */
[----:B------:R2:W1:Y:S01]  /*0ba0*/  SYNCS.EXCH.64 URZ, [UR5+0x150], UR12 ;  /* 0x0001500c05ff75b2 */ /* 0x0004620008000100 */
[----:B------:R2:W1:Y:S01]  /*0bb0*/  SYNCS.EXCH.64 URZ, [UR5+0x148], UR10 ;  /* 0x0001480a05ff75b2 */ /* 0x0004620008000100 */
[----:B------:R2:W1:Y:S02]  /*0bc0*/  SYNCS.EXCH.64 URZ, [UR5+0x158], UR12 ;  /* 0x0001580c05ff75b2 */ /* 0x0004640008000100 */
[----:B--2---:R-:W-:Y:S01]  /*0bd0*/  NOP ;  /* 0x0000000000007918 */ /* 0x004fe20000000000 */
.L_x_13:
[----:B------:R-:W2:Y:S01]  /*0be0*/  SHFL.IDX PT, R2, R92, RZ, 0x1f ;  /* 0x00001fff5c027589 */ /* 0x000ea200000e0000 */
[----:B------:R-:W-:Y:S01]  /*0bf0*/  NOP ;  /* 0x0000000000007918 */ /* 0x000fe20000000000 */
[----:B--2---:R-:W-:-:S13]  /*0c00*/  ISETP.NE.AND P0, PT, R2, 0x5, PT ;  /* 0x000000050200780c */ /* 0x004fda0003f05270 */
[----:B------:R-:W-:Y:S05]  /*0c10*/  @P0 BRA `(.L_x_14) ;  /* 0x0000000000580947 */ /* 0x000fea0003800000 */
[----:B-1----:R-:W1:Y:S01]  /*0c20*/  S2UR UR7, SR_CgaCtaId ;  /* 0x00000000000779c3 */ /* 0x002e620000008800 */
        /* <DEDUP_REMOVED lines=12> */
[----:B-1----:R2:W1:Y:S01]  /*0cf0*/  SYNCS.EXCH.64 URZ, [UR7+0x160], UR10 ;  /* 0x0001600a07ff75b2 */ /* 0x0024620008000100 */
[----:B------:R2:W1:Y:S01]  /*0d00*/  SYNCS.EXCH.64 URZ, [UR7+0x180], UR4 ;  /* 0x0001800407ff75b2 */ /* 0x0004620008000100 */
[----:B------:R2:W1:Y:S01]  /*0d10*/  SYNCS.EXCH.64 URZ, [UR7+0x168], UR10 ;  /* 0x0001680a07ff75b2 */ /* 0x0004620008000100 */
[----:B------:R2:W1:Y:S01]  /*0d20*/  SYNCS.EXCH.64 URZ, [UR7+0x188], UR4 ;  /* 0x0001880407ff75b2 */ /* 0x0004620008000100 */
[----:B------:R2:W1:Y:S01]  /*0d30*/  SYNCS.EXCH.64 URZ, [UR7+0x170], UR10 ;  /* 0x0001700a07ff75b2 */ /* 0x0004620008000100 */
[----:B------:R2:W1:Y:S01]  /*0d40*/  SYNCS.EXCH.64 URZ, [UR7+0x190], UR4 ;  /* 0x0001900407ff75b2 */ /* 0x0004620008000100 */
[----:B------:R2:W1:Y:S01]  /*0d50*/  SYNCS.EXCH.64 URZ, [UR7+0x178], UR10 ;  /* 0x0001780a07ff75b2 */ /* 0x0004620008000100 */
[----:B------:R2:W1:Y:S02]  /*0d60*/  SYNCS.EXCH.64 URZ, [UR7+0x198], UR4 ;  /* 0x0001980407ff75b2 */ /* 0x0004640008000100 */
[----:B--2---:R-:W-:Y:S01]  /*0d70*/  NOP ;  /* 0x0000000000007918 */ /* 0x004fe20000000000 */
.L_x_14:
        /* <DEDUP_REMOVED lines=18> */
.L_x_15:
[----:B-1----:R-:W1:Y:S01]  /*0ea0*/  S2UR UR5, SR_CTAID.X ;  /* 0x00000000000579c3 */ /* 0x002e620000002500 */
[----:B------:R-:W-:-:S05]  /*0eb0*/  CS2R.32 R87, SR_CgaSize ;  /* 0x0000000000577805 */ /* 0x000fca0000008a00 */
[----:B------:R-:W-:-:S05]  /*0ec0*/  IMAD R87, R87, -0xa0, RZ ;  /* 0xffffff6057577824 */ /* 0x000fca00078e02ff */
[----:B------:R-:W-:-:S14]  /*0ed0*/  R2UR UR9, R87 ;  /* 0x00000000570972ca */ /* 0x000fdc00000e0000 */
[----:B------:R-:W2:Y:S01]  /*0ee0*/  LDCU UR9, c[0x0][UR9+0x2b0] ;  /* 0x00005600090977ac */ /* 0x000ea20008000800 */
[----:B------:R-:W-:Y:S01]  /*0ef0*/  NOP ;  /* 0x0000000000007918 */ /* 0x000fe20000000000 */
[----:B------:R-:W-:-:S05]  /*0f00*/  CS2R.32 R87, SR_CgaSize ;  /* 0x0000000000577805 */ /* 0x000fca0000008a00 */
[----:B------:R-:W-:-:S05]  /*0f10*/  IMAD R87, R87, -0xa0, RZ ;  /* 0xffffff6057577824 */ /* 0x000fca00078e02ff */
[----:B------:R-:W-:-:S14]  /*0f20*/  R2UR UR7, R87 ;  /* 0x00000000570772ca */ /* 0x000fdc00000e0000 */
[----:B------:R-:W3:Y:S01]  /*0f30*/  LDCU UR7, c[0x0][UR7+0x2b4] ;  /* 0x00005680070777ac */ /* 0x000ee20008000800 */
[----:B------:R-:W4:Y:S08]  /*0f40*/  S2UR UR4, SR_CTAID.Y ;  /* 0x00000000000479c3 */ /* 0x000f300000002600 */
[----:B------:R-:W3:Y:S01]  /*0f50*/  LDC R10, c[0x0][0xb24] ;  /* 0x0002c900ff0a7b82 */ /* 0x000ee20000000800 */
[----:B-1----:R-:W-:-:S02]  /*0f60*/  I2FP.F32.U32 R87, UR5 ;  /* 0x0000000500577c45 */ /* 0x002fc40008201000 */
[----:B------:R-:W-:-:S05]  /*0f70*/  CS2R.32 R3, SR_CgaSize ;  /* 0x0000000000037805 */ /* 0x000fca0000008a00 */
[----:B------:R-:W-:-:S06]  /*0f80*/  IMAD R3, R3, -0xa0, RZ ;  /* 0xffffff6003037824 */ /* 0x000fcc00078e02ff */
[----:B------:R-:W1:Y:S01]  /*0f90*/  LDC R3, c[0x0][R3+0x2a0] ;  /* 0x0000a80003037b82 */ /* 0x000e620000000800 */
[----:B------:R-:W-:Y:S01]  /*0fa0*/  MOV R15, UR5 ;  /* 0x00000005000f7c02 */ /* 0x000fe20008000f00 */
[----:B--2---:R-:W-:Y:S01]  /*0fb0*/  FMUL R87, R87, UR9 ;  /* 0x0000000957577c20 */ /* 0x004fe20008400000 */
[----:B----4-:R-:W-:Y:S02]  /*0fc0*/  I2FP.F32.U32 R86, UR4 ;  /* 0x0000000400567c45 */ /* 0x010fe40008201000 */
[----:B------:R-:W-:-:S05]  /*0fd0*/  CS2R.32 R2, SR_CgaSize ;  /* 0x0000000000027805 */ /* 0x000fca0000008a00 */
[----:B------:R-:W-:-:S06]  /*0fe0*/  IMAD R2, R2, -0xa0, RZ ;  /* 0xffffff6002027824 */ /* 0x000fcc00078e02ff */
[----:B------:R-:W2:Y:S01]  /*0ff0*/  LDC R2, c[0x0][R2+0x2a4] ;  /* 0x0000a90002027b82 */ /* 0x000ea20000000800 */
[----:B------:R-:W-:Y:S01]  /*1000*/  MOV R14, UR4 ;  /* 0x00000004000e7c02 */ /* 0x000fe20008000f00 */
[----:B------:R-:W4:Y:S01]  /*1010*/  F2I.U32.TRUNC.NTZ R87, R87 ;  /* 0x0000005700577305 */ /* 0x000f22000020f000 */
[----:B---3--:R-:W-:-:S05]  /*1020*/  FMUL R86, R86, UR7 ;  /* 0x0000000756567c20 */ /* 0x008fca0008400000 */
[----:B------:R-:W-:Y:S01]  /*1030*/  BAR.SYNC.DEFER_BLOCKING 0x0 ;  /* 0x0000000000007b1d */ /* 0x000fe20000010000 */
[----:B------:R-:W-:-:S05]  /*1040*/  ISETP.GE.AND P0, PT, R10, 0x1, PT ;  /* 0x000000010a00780c */ /* 0x000fca0003f06270 */
[----:B------:R-:W3:Y:S02]  /*1050*/  F2I.U32.TRUNC.NTZ R86, R86 ;  /* 0x0000005600567305 */ /* 0x000ee4000020f000 */
[----:B------:R-:W2:Y:S01]  /*1060*/  S2UR UR36, SR_CTAID.Z ;  /* 0x00000000002479c3 */ /* 0x000ea20000002700 */
[----:B----4-:R-:W-:-:S05]  /*1070*/  IADD3 R87, PT, PT, -R87, RZ, RZ ;  /* 0x000000ff57577210 */ /* 0x010fca0007ffe1ff */
[----:B-1----:R-:W-:Y:S01]  /*1080*/  IMAD R87, R3, R87, UR5 ;  /* 0x0000000503577e24 */ /* 0x002fe2000f8e0257 */
[----:B---3--:R-:W-:-:S05]  /*1090*/  IADD3 R86, PT, PT, -R86, RZ, RZ ;  /* 0x000000ff56567210 */ /* 0x008fca0007ffe1ff */
[----:B--2---:R-:W-:Y:S01]  /*10a0*/  IMAD R86, R2, R86, UR4 ;  /* 0x0000000402567e24 */ /* 0x004fe2000f8e0256 */
[----:B------:R-:W-:Y:S06]  /*10b0*/  @!P0 BRA `(.L_x_16) ;  /* 0x0000000000b88947 */ /* 0x000fec0003800000 */
[----:B------:R-:W1:Y:S01]  /*10c0*/  LDC.64 R4, c[0x0][0xb18] ;  /* 0x0002c600ff047b82 */ /* 0x000e620000000a00 */
[----:B------:R-:W-:-:S07]  /*10d0*/  ISETP.NE.AND P0, PT, R10, 0x1, PT ;  /* 0x000000010a00780c */ /* 0x000fce0003f05270 */
[----:B------:R-:W2:Y:S08]  /*10e0*/  LDC R9, c[0x0][0xb0c] ;  /* 0x0002c300ff097b82 */ /* 0x000eb00000000800 */
[----:B------:R-:W3:Y:S08]  /*10f0*/  LDC R12, c[0x0][0x370] ;  /* 0x0000dc00ff0c7b82 */ /* 0x000ef00000000800 */
[----:B------:R-:W4:Y:S01]  /*1100*/  LDC R11, c[0x0][0x374] ;  /* 0x0000dd00ff0b7b82 */ /* 0x000f220000000800 */
[----:B-1----:R-:W-:-:S07]  /*1110*/  ISETP.NE.AND P1, PT, R4, 0x1, PT ;  /* 0x000000010400780c */ /* 0x002fce0003f25270 */
[----:B------:R-:W3:Y:S01]  /*1120*/  LDC.64 R6, c[0x0][0xb10] ;  /* 0x0002c400ff067b82 */ /* 0x000ee20000000a00 */
[----:B--2---:R-:W-:-:S07]  /*1130*/  ISETP.NE.AND P2, PT, R9, 0x1, PT ;  /* 0x000000010900780c */ /* 0x004fce0003f45270 */
[----:B------:R-:W1:Y:S08]  /*1140*/  LDC R8, c[0x0][0xb20] ;  /* 0x0002c800ff087b82 */ /* 0x000e700000000800 */
[----:B------:R-:W2:Y:S01]  /*1150*/  LDC.64 R2, c[0x0][0xb28] ;  /* 0x0002ca00ff027b82 */ /* 0x000ea20000000a00 */
[----:B----4-:R-:W-:-:S04]  /*1160*/  IMAD.HI.U32 R13, R11, R5, RZ ;  /* 0x000000050b0d7227 */ /* 0x010fc800078e00ff */
[----:B------:R-:W-:-:S04]  /*1170*/  IMAD.HI.U32 R5, R14, R5, RZ ;  /* 0x000000050e057227 */ /* 0x000fc800078e00ff */
[----:B---3--:R-:W-:-:S05]  /*1180*/  IMAD.HI.U32 R16, R12, R6, RZ ;  /* 0x000000060c107227 */ /* 0x008fca00078e00ff */
[-C--:B------:R-:W-:Y:S01]  /*1190*/  @P2 SHF.R.U32.HI R12, RZ, R7.reuse, R16 ;  /* 0x00000007ff0c2219 */ /* 0x080fe20000011610 */
[----:B------:R-:W-:Y:S01]  /*11a0*/  IMAD.HI.U32 R16, R15, R6, RZ ;  /* 0x000000060f107227 */ /* 0x000fe200078e00ff */
[-C--:B-1----:R-:W-:Y:S02]  /*11b0*/  @P1 SHF.R.U32.HI R11, RZ, R8.reuse, R13 ;  /* 0x00000008ff0b1219 */ /* 0x082fe4000001160d */
[----:B------:R-:W-:Y:S02]  /*11c0*/  SHF.R.U32.HI R5, RZ, R8, R5 ;  /* 0x00000008ff057219 */ /* 0x000fe40000011605 */
[----:B------:R-:W-:Y:S02]  /*11d0*/  SHF.R.U32.HI R16, RZ, R7, R16 ;  /* 0x00000007ff107219 */ /* 0x000fe40000011610 */
[----:B------:R-:W-:Y:S01]  /*11e0*/  SEL R5, R14, R5, !P1 ;  /* 0x000000050e057207 */ /* 0x000fe20004800000 */
[----:B--2---:R-:W-:Y:S01]  /*11f0*/  IMAD.HI.U32 R13, R11, R2, RZ ;  /* 0x000000020b0d7227 */ /* 0x004fe200078e00ff */
[----:B------:R-:W-:-:S03]  /*1200*/  SEL R16, R15, R16, !P2 ;  /* 0x000000100f107207 */ /* 0x000fc60005000000 */
[----:B------:R-:W-:Y:S01]  /*1210*/  IMAD.HI.U32 R6, R12, R2, RZ ;  /* 0x000000020c067227 */ /* 0x000fe200078e00ff */
[----:B------:R-:W-:-:S04]  /*1220*/  @P0 SHF.R.U32.HI R11, RZ, R3, R13 ;  /* 0x00000003ff0b0219 */ /* 0x000fc8000001160d */
[----:B------:R-:W-:Y:S01]  /*1230*/  @P0 SHF.R.U32.HI R12, RZ, R3, R6 ;  /* 0x00000003ff0c0219 */ /* 0x000fe20000011606 */
[----:B------:R-:W-:-:S04]  /*1240*/  IMAD R11, R11, R10, RZ ;  /* 0x0000000a0b0b7224 */ /* 0x000fc800078e02ff */
[----:B------:R-:W-:Y:S01]  /*1250*/  IMAD R6, R12, R10, RZ ;  /* 0x0000000a0c067224 */ /* 0x000fe200078e02ff */
[----:B------:R-:W-:-:S04]  /*1260*/  ISETP.GE.AND P1, PT, R5, R11, PT ;  /* 0x0000000b0500720c */ /* 0x000fc80003f26270 */
[----:B------:R-:W-:Y:S01]  /*1270*/  ISETP.GE.OR P1, PT, R16, R6, P1 ;  /* 0x000000061000720c */ /* 0x000fe20000f26670 */
[----:B------:R-:W-:-:S05]  /*1280*/  IMAD.HI.U32 R6, R5, R2, RZ ;  /* 0x0000000205067227 */ /* 0x000fca00078e00ff */
[----:B------:R-:W-:-:S04]  /*1290*/  SHF.R.U32.HI R6, RZ, R3, R6 ;  /* 0x00000003ff067219 */ /* 0x000fc80000011606 */
[----:B------:R-:W-:-:S03]  /*12a0*/  SEL R6, R5, R6, !P0 ;  /* 0x0000000605067207 */ /* 0x000fc60004000000 */
[----:B------:R-:W-:Y:S01]  /*12b0*/  @!P1 IMAD.HI.U32 R7, R16, R2, RZ ;  /* 0x0000000210079227 */ /* 0x000fe200078e00ff */
[----:B------:R-:W-:-:S04]  /*12c0*/  IADD3 R2, PT, PT, -R6, RZ, RZ ;  /* 0x000000ff06027210 */ /* 0x000fc80007ffe1ff */
[----:B------:R-:W-:Y:S01]  /*12d0*/  @!P1 SHF.R.U32.HI R3, RZ, R3, R7 ;  /* 0x00000003ff039219 */ /* 0x000fe20000011607 */
[----:B------:R-:W-:Y:S01]  /*12e0*/  IMAD R2, R10, R2, R5 ;  /* 0x000000020a027224 */ /* 0x000fe200078e0205 */
[----:B------:R-:W-:Y:S02]  /*12f0*/  IADD3 R7, PT, PT, -R5, RZ, RZ ;  /* 0x000000ff05077210 */ /* 0x000fe40007ffe1ff */
[----:B------:R-:W-:-:S03]  /*1300*/  @!P1 SEL R3, R16, R3, !P0 ;  /* 0x0000000310039207 */ /* 0x000fc60004000000 */
[----:B------:R-:W-:Y:S02]  /*1310*/  IMAD R7, R4, R7, R14 ;  /* 0x0000000704077224 */ /* 0x000fe400078e020e */
[--C-:B------:R-:W-:Y:S02]  /*1320*/  @!P1 IMAD.IADD R6, R6, 0x1, -R3.reuse ;  /* 0x0000000106069824 */ /* 0x100fe400078e0a03 */
[----:B------:R-:W-:Y:S01]  /*1330*/  @!P1 IMAD R3, R2, R12, R3 ;  /* 0x0000000c02039224 */ /* 0x000fe200078e0203 */
[----:B------:R-:W-:Y:S01]  /*1340*/  IADD3 R2, PT, PT, -R16, RZ, RZ ;  /* 0x000000ff10027210 */ /* 0x000fe20007ffe1ff */
[----:B------:R-:W-:Y:S02]  /*1350*/  @!P1 IMAD R5, R6, R10, R16 ;  /* 0x0000000a06059224 */ /* 0x000fe400078e0210 */
[----:B------:R-:W-:Y:S02]  /*1360*/  @!P1 IMAD.MOV.U32 R16, RZ, RZ, R3 ;  /* 0x000000ffff109224 */ /* 0x000fe400078e0003 */
[----:B------:R-:W-:-:S02]  /*1370*/  IMAD R2, R9, R2, R15 ;  /* 0x0000000209027224 */ /* 0x000fc400078e020f */
[----:B------:R-:W-:Y:S02]  /*1380*/  IMAD R14, R5, R4, R7 ;  /* 0x00000004050e7224 */ /* 0x000fe400078e0207 */
[----:B------:R-:W-:Y:S02]  /*1390*/  IMAD R15, R16, R9, R2 ;  /* 0x00000009100f7224 */ /* 0x000fe400078e0202 */
.L_x_16:
[----:B------:R-:W1:Y:S01]  /*13a0*/  LDCU UR4, c[0x0][0xb30] ;  /* 0x00016600ff0477ac */ /* 0x000e620008000800 */
[----:B------:R-:W2:Y:S08]  /*13b0*/  S2UR UR37, SR_CgaCtaId ;  /* 0x00000000002579c3 */ /* 0x000eb00000008800 */
[----:B------:R-:W3:Y:S01]  /*13c0*/  LDC R40, c[0x0][0xb24] ;  /* 0x0002c900ff287b82 */ /* 0x000ee20000000800 */
[----:B-1----:R-:W-:-:S09]  /*13d0*/  UISETP.NE.AND UP1, UPT, UR4, 0x1, UPT ;  /* 0x000000010400788c */ /* 0x002fd2000bf25270 */
[----:B--2---:R-:W-:Y:S05]  /*13e0*/  BRA.U UP1, `(.L_x_17) ;  /* 0x0000000101407547 */ /* 0x004fea000b800000 */
[----:B------:R-:W1:Y:S08]  /*13f0*/  LDC.64 R4, c[0x0][0xb10] ;  /* 0x0002c400ff047b82 */ /* 0x000e700000000a00 */
[----:B------:R-:W2:Y:S08]  /*1400*/  LDC.64 R2, c[0x0][0xb18] ;  /* 0x0002c600ff027b82 */ /* 0x000eb00000000a00 */
[----:B------:R-:W4:Y:S08]  /*1410*/  LDC R6, c[0x0][0xb20] ;  /* 0x0002c800ff067b82 */ /* 0x000f300000000800 */
[----:B------:R-:W3:Y:S01]  /*1420*/  LDC R7, c[0x0][0xb0c] ;  /* 0x0002c300ff077b82 */ /* 0x000ee20000000800 */
[----:B-1----:R-:W-:-:S05]  /*1430*/  IMAD.HI.U32 R4, R15, R4, RZ ;  /* 0x000000040f047227 */ /* 0x002fca00078e00ff */
[----:B------:R-:W-:Y:S01]  /*1440*/  SHF.R.U32.HI R4, RZ, R5, R4 ;  /* 0x00000005ff047219 */ /* 0x000fe20000011604 */
[----:B--2---:R-:W-:Y:S01]  /*1450*/  IMAD.HI.U32 R3, R14, R3, RZ ;  /* 0x000000030e037227 */ /* 0x004fe200078e00ff */
[----:B------:R-:W-:-:S04]  /*1460*/  ISETP.NE.AND P0, PT, R2, 0x1, PT ;  /* 0x000000010200780c */ /* 0x000fc80003f05270 */
[----:B----4-:R-:W-:-:S04]  /*1470*/  SHF.R.U32.HI R3, RZ, R6, R3 ;  /* 0x00000006ff037219 */ /* 0x010fc80000011603 */
[----:B------:R-:W-:Y:S02]  /*1480*/  SEL R3, R14, R3, !P0 ;  /* 0x000000030e037207 */ /* 0x000fe40004000000 */
[----:B---3--:R-:W-:-:S04]  /*1490*/  ISETP.NE.AND P1, PT, R7, 0x1, PT ;  /* 0x000000010700780c */ /* 0x008fc80003f25270 */
[----:B------:R-:W-:-:S05]  /*14a0*/  SEL R4, R15, R4, !P1 ;  /* 0x000000040f047207 */ /* 0x000fca0004800000 */
[----:B------:R-:W-:Y:S02]  /*14b0*/  IMAD.IADD R5, R3, 0x1, -R4 ;  /* 0x0000000103057824 */ /* 0x000fe400078e0a04 */
[----:B------:R-:W-:Y:S02]  /*14c0*/  IMAD.IADD R3, R4, 0x1, -R3 ;  /* 0x0000000104037824 */ /* 0x000fe400078e0a03 */
[----:B------:R-:W-:Y:S02]  /*14d0*/  IMAD R15, R5, R7, R15 ;  /* 0x00000007050f7224 */ /* 0x000fe400078e020f */
[----:B------:R-:W-:-:S07]  /*14e0*/  IMAD R14, R3, R2, R14 ;  /* 0x00000002030e7224 */ /* 0x000fce00078e020e */
.L_x_17:
[----:B------:R-:W-:Y:S01]  /*14f0*/  BAR.SYNC.DEFER_BLOCKING 0x0 ;  /* 0x0000000000007b1d */ /* 0x000fe20000010000 */
[----:B------:R-:W-:Y:S01]  /*1500*/  UISETP.NE.AND UP1, UPT, UR8, 0x2, UPT ;  /* 0x000000020800788c */ /* 0x000fe2000bf25270 */
[----:B------:R-:W-:Y:S02]  /*1510*/  ISETP.NE.OR P5, PT, R0, 0x2, !P5 ;  /* 0x000000020000780c */ /* 0x000fe40006fa5670 */
[----:B------:R-:W-:-:S06]  /*1520*/  LOP3.LUT R2, R93, 0x1f, RZ, 0xc0, !PT ;  /* 0x0000001f5d027812 */ /* 0x000fcc00078ec0ff */
[----:B------:R-:W-:Y:S05]  /*1530*/  BRA.U UP1, `(.L_x_18) ;  /* 0x00000019010c7547 */ /* 0x000fea000b800000 */
[----:B------:R-:W1:Y:S01]  /*1540*/  LDCU UR13, c[0x0][0x38c] ;  /* 0x00007180ff0d77ac */ /* 0x000e620008000800 */
[----:B------:R-:W2:Y:S01]  /*1550*/  LDC R8, c[0x0][0x370] ;  /* 0x0000dc00ff087b82 */ /* 0x000ea20000000800 */
[----:B------:R-:W-:Y:S01]  /*1560*/  PLOP3.LUT P1, PT, PT, PT, UP2, 0x80, 0x8 ;  /* 0x000000000008781c */ /* 0x000fe20003f2f028 */
[----:B------:R-:W-:Y:S01]  /*1570*/  IMAD.MOV.U32 R17, RZ, RZ, 0x1 ;  /* 0x00000001ff117424 */ /* 0x000fe200078e00ff */
[----:B------:R-:W-:Y:S01]  /*1580*/  ISETP.EQ.OR P4, PT, R2, RZ, P5 ;  /* 0x000000ff0200720c */ /* 0x000fe20002f82670 */
[----:B------:R-:W-:Y:S01]  /*1590*/  IMAD.MOV.U32 R16, RZ, RZ, RZ ;  /* 0x000000ffff107224 */ /* 0x000fe200078e00ff */
[----:B------:R-:W-:Y:S02]  /*15a0*/  PLOP3.LUT P1, PT, P1, PT, PT, 0x8, 0x80 ;  /* 0x000000000080781c */ /* 0x000fe40000f2e170 */
[----:B------:R-:W-:Y:S01]  /*15b0*/  CS2R R12, SRZ ;  /* 0x00000000000c7805 */ /* 0x000fe2000001ff00 */
[----:B------:R-:W-:Y:S01]  /*15c0*/  IMAD.MOV.U32 R11, RZ, RZ, 0x1 ;  /* 0x00000001ff0b7424 */ /* 0x000fe200078e00ff */
[----:B------:R-:W4:Y:S01]  /*15d0*/  LDC R0, c[0x0][0x374] ;  /* 0x0000dd00ff007b82 */ /* 0x000f220000000800 */
[----:B------:R-:W2:Y:S01]  /*15e0*/  LDCU.64 UR22, c[0x0][0x348] ;  /* 0x00006900ff1677ac */ /* 0x000ea20008000a00 */
[----:B------:R-:W-:Y:S01]  /*15f0*/  UMOV UR6, URZ ;  /* 0x000000ff00067c82 */ /* 0x000fe20008000000 */
[----:B-1----:R-:W-:-:S04]  /*1600*/  UIADD3 UR5, UPT, UPT, UR13, 0x1f, URZ ;  /* 0x0000001f0d057890 */ /* 0x002fc8000fffe0ff */
[----:B------:R-:W-:-:S04]  /*1610*/  USHF.R.S32.HI UR4, URZ, 0x1f, UR5 ;  /* 0x0000001fff047899 */ /* 0x000fc80008011405 */
[----:B------:R-:W-:-:S04]  /*1620*/  ULEA.HI UR4, UR4, UR5, URZ, 0x5 ;  /* 0x0000000504047291 */ /* 0x000fc8000f8f28ff */
[----:B------:R-:W-:Y:S02]  /*1630*/  USHF.R.S32.HI UR15, URZ, 0x5, UR4 ;  /* 0x00000005ff0f7899 */ /* 0x000fe40008011404 */
[----:B------:R-:W-:Y:S02]  /*1640*/  UIADD3 UR4, UPT, UPT, UR13, -0x1, URZ ;  /* 0xffffffff0d047890 */ /* 0x000fe4000fffe0ff */
[----:B------:R-:W-:Y:S02]  /*1650*/  UISETP.LT.U32.AND UP0, UPT, UR15, 0x10, UPT ;  /* 0x000000100f00788c */ /* 0x000fe4000bf01070 */
[----:B------:R-:W-:Y:S02]  /*1660*/  UISETP.GE.U32.AND UP1, UPT, UR4, -0x3f, UPT ;  /* 0xffffffc10400788c */ /* 0x000fe4000bf26070 */
[----:B------:R-:W-:Y:S02]  /*1670*/  USEL UR14, UR15, 0x10, UP0 ;  /* 0x000000100f0e7887 */ /* 0x000fe40008000000 */
[----:B------:R-:W-:-:S02]  /*1680*/  UIADD3 UR13, UPT, UPT, UR13, 0x3e, URZ ;  /* 0x0000003e0d0d7890 */ /* 0x000fc4000fffe0ff */
[----:B------:R-:W-:Y:S02]  /*1690*/  UIADD3 UR5, UPT, UPT, UR14, -0x1, URZ ;  /* 0xffffffff0e057890 */ /* 0x000fe4000fffe0ff */
[----:B------:R-:W-:-:S03]  /*16a0*/  UIADD3 UR7, UPT, UPT, UR15, -UR14, URZ ;  /* 0x8000000e0f077290 */ /* 0x000fc6000fffe0ff */
[----:B------:R-:W-:-:S04]  /*16b0*/  @UP1 UIADD3 UR5, UPT, UPT, UR14, URZ, URZ ;  /* 0x000000ff0e051290 */ /* 0x000fc8000fffe0ff */
[----:B--2---:R-:W-:-:S12]  /*16c0*/  UIADD3 UR5, UPT, UPT, UR5, 0x1, URZ ;  /* 0x0000000105057890 */ /* 0x004fd8000fffe0ff */
.L_x_36:
[----:B------:R-:W-:Y:S01]  /*16d0*/  UISETP.NE.AND UP0, UPT, UR37, URZ, UPT ;  /* 0x000000ff2500728c */ /* 0x000fe2000bf05270 */
[----:B------:R-:W1:Y:S08]  /*16e0*/  S2UR UR37, SR_CgaCtaId ;  /* 0x00000000002579c3 */ /* 0x000e700000008800 */
[----:B------:R-:W-:Y:S05]  /*16f0*/  BRA.U UP0, `(.L_x_19) ;  /* 0x0000000100347547 */ /* 0x000fea000b800000 */
[----:B------:R-:W2:Y:S01]  /*1700*/  S2R R2, SR_CgaCtaId ;  /* 0x0000000000027919 */ /* 0x000ea20000008800 */
[----:B------:R-:W-:-:S04]  /*1710*/  MOV R3, 0x400 ;  /* 0x0000040000037802 */ /* 0x000fc80000000f00 */
[----:B--2---:R-:W-:Y:S02]  /*1720*/  LEA R2, R2, R3, 0x18 ;  /* 0x0000000302027211 */ /* 0x004fe400078ec0ff */
[----:B------:R-:W-:-:S03]  /*1730*/  SHF.L.U32 R3, R11, 0x1f, RZ ;  /* 0x0000001f0b037819 */ /* 0x000fc600000006ff */
[----:B------:R-:W-:-:S04]  /*1740*/  IMAD R2, R12, 0x8, R2 ;  /* 0x000000080c027824 */ /* 0x000fc800078e0202 */
[----:B------:R-:W2:Y:S02]  /*1750*/  SYNCS.PHASECHK.TRANS64.TRYWAIT P0, [R2+URZ+0x1b0], R3 ;  /* 0x0001b003020075a7 */ /* 0x000ea400080011ff */
[----:B--2---:R-:W-:Y:S05]  /*1760*/  @!P0 BRA `(.L_x_20) ;  /* 0x0000006400248947 */ /* 0x004fea0003800000 */
.L_x_128:
[----:B------:R-:W-:Y:S01]  /*1770*/  VIADD R12, R12, 0x1 ;  /* 0x000000010c0c7836 */ /* 0x000fe20000000000 */
[----:B------:R2:W-:Y:S04]  /*1780*/  SYNCS.ARRIVE.TRANS64.A1T0 RZ, [R2+URZ+0x1a0], RZ ;  /* 0x0001a0ff02ff79a7 */ /* 0x0005e800081000ff */
[----:B------:R-:W-:-:S04]  /*1790*/  ISETP.NE.AND P0, PT, R12, 0x2, PT ;  /* 0x000000020c00780c */ /* 0x000fc80003f05270 */
[----:B------:R-:W-:Y:S02]  /*17a0*/  SEL R12, R12, RZ, P0 ;  /* 0x000000ff0c0c7207 */ /* 0x000fe40000000000 */
[----:B--2---:R-:W-:-:S04]  /*17b0*/  SEL R2, RZ, 0x1, P0 ;  /* 0x00000001ff027807 */ /* 0x004fc80000000000 */
[----:B------:R-:W-:-:S07]  /*17c0*/  LOP3.LUT R11, R11, R2, RZ, 0x3c, !PT ;  /* 0x000000020b0b7212 */ /* 0x000fce00078e3cff */
.L_x_19:
[----:B------:R-:W-:Y:S01]  /*17d0*/  UMOV UR4, 0x400 ;  /* 0x0000040000047882 */ /* 0x000fe20000000000 */
[----:B------:R-:W-:Y:S01]  /*17e0*/  SHF.L.U32 R2, R17, 0x1f, RZ ;  /* 0x0000001f11027819 */ /* 0x000fe200000006ff */
[----:B-1----:R-:W-:Y:S01]  /*17f0*/  ULEA UR4, UR37, UR4, 0x18 ;  /* 0x0000000425047291 */ /* 0x002fe2000f8ec0ff */
[----:B------:R-:W-:Y:S01]  /*1800*/  R2UR UR35, R15 ;  /* 0x000000000f2372ca */ /* 0x000fe200000e0000 */
[----:B------:R-:W-:Y:S01]  /*1810*/  UISETP.GE.U32.AND UP0, UPT, UR13, 0x3f, UPT ;  /* 0x0000003f0d00788c */ /* 0x000fe2000bf06070 */
[----:B------:R-:W-:Y:S01]  /*1820*/  R2UR UR11, R14 ;  /* 0x000000000e0b72ca */ /* 0x000fe200000e0000 */
[----:B------:R-:W-:Y:S01]  /*1830*/  ULEA UR8, UR6, UR4, 0x3 ;  /* 0x0000000406087291 */ /* 0x000fe2000f8e18ff */
[----:B------:R-:W-:-:S08]  /*1840*/  UMOV UR24, URZ ;  /* 0x000000ff00187c82 */ /* 0x000fd00008000000 */
[----:B------:R1:W2:Y:S01]  /*1850*/  SYNCS.PHASECHK.TRANS64.TRYWAIT P0, [UR8+0x80], R2 ;  /* 0x00008002ff0075a7 */ /* 0x0002a20008001108 */
[----:B------:R-:W-:Y:S02]  /*1860*/  USHF.L.U32 UR35, UR35, 0x7, URZ ;  /* 0x0000000723237899 */ /* 0x000fe400080006ff */
[----:B------:R-:W-:Y:S01]  /*1870*/  USHF.L.U32 UR11, UR11, 0x6, URZ ;  /* 0x000000060b0b7899 */ /* 0x000fe200080006ff */
[----:B------:R-:W-:Y:S11]  /*1880*/  BRA.U !UP0, `(.L_x_21) ;  /* 0x0000000108a87547 */ /* 0x000ff6000b800000 */
[----:B------:R-:W-:Y:S01]  /*1890*/  UMOV UR16, URZ ;  /* 0x000000ff00107c82 */ /* 0x000fe20008000000 */
[----:B------:R-:W-:-:S05]  /*18a0*/  UMOV UR17, UR6 ;  /* 0x0000000600117c82 */ /* 0x000fca0008000000 */
.L_x_26:
[----:B-1----:R-:W-:Y:S01]  /*18b0*/  ULEA UR33, UR17, UR4, 0x3 ;  /* 0x0000000411217291 */ /* 0x002fe2000f8e18ff */
[----:B--2---:R-:W-:Y:S01]  /*18c0*/  @!P5 MOV R3, 0x3000 ;  /* 0x000030000003d802 */ /* 0x004fe20000000f00 */
[----:B--2---:R-:W-:Y:S10]  /*18d0*/  @P0 BRA `(.L_x_22) ;  /* 0x00000000000c0947 */ /* 0x004ff40003800000 */
[----:B------:R-:W-:-:S04]  /*18e0*/  SHF.L.U32 R4, R17, 0x1f, RZ ;  /* 0x0000001f11047819 */ /* 0x000fc800000006ff */
[----:B------:R-:W2:Y:S02]  /*18f0*/  SYNCS.PHASECHK.TRANS64.TRYWAIT P0, [UR33+0x80], R4 ;  /* 0x00008004ff0075a7 */ /* 0x000ea40008001121 */
[----:B--2---:R-:W-:Y:S05]  /*1900*/  @!P0 BRA `(.L_x_23) ;  /* 0x0000006000d08947 */ /* 0x004fea0003800000 */
.L_x_22:
[----:B------:R2:W-:Y:S01]  /*1910*/  @!P5 SYNCS.ARRIVE.TRANS64 RZ, [UR33], R3 ;  /* 0x00000003ffffd9a7 */ /* 0x0005e20008000021 */
[----:B------:R-:W-:Y:S04]  /*1920*/  BSSY.RECONVERGENT B0, `(.L_x_24) ;  /* 0x0000003000007945 */ /* 0x000fe80003800200 */
[----:B------:R-:W-:Y:S05]  /*1930*/  @P4 BRA `(.L_x_25) ;  /* 0x0000000000044947 */ /* 0x000fea0003800000 */
[----:B------:R-:W-:Y:S05]  /*1940*/  BPT.TRAP 0x1 ;  /* 0x000000040000795c */ /* 0x000fea0000300000 */
.L_x_25:
[----:B------:R-:W-:Y:S05]  /*1950*/  BSYNC.RECONVERGENT B0 ;  /* 0x0000000000007941 */ /* 0x000fea0003800200 */
.L_x_24:
[----:B------:R-:W-:Y:S02]  /*1960*/  UIADD3 UR6, UPT, UPT, UR17, 0x1, URZ ;  /* 0x0000000111067890 */ /* 0x000fe4000fffe0ff */
[----:B------:R-:W-:Y:S02]  /*1970*/  ULEA UR32, UR17, UR4, 0xd ;  /* 0x0000000411207291 */ /* 0x000fe4000f8e68ff */
[----:B------:R-:W-:Y:S02]  /*1980*/  UISETP.NE.AND UP0, UPT, UR6, 0x10, UPT ;  /* 0x000000100600788c */ /* 0x000fe4000bf05270 */
[----:B------:R-:W-:Y:S02]  /*1990*/  UIADD3 UR26, UP1, UPT, UR22, 0x80, URZ ;  /* 0x00000080161a7890 */ /* 0x000fe4000ff3e0ff */
[----:B------:R-:W-:Y:S02]  /*19a0*/  USEL UR9, URZ, 0x1, UP0 ;  /* 0x00000001ff097887 */ /* 0x000fe40008000000 */
[----:B------:R-:W-:-:S02]  /*19b0*/  USEL UR6, UR6, URZ, UP0 ;  /* 0x000000ff06067287 */ /* 0x000fc40008000000 */
[----:B------:R-:W-:Y:S02]  /*19c0*/  UIADD3 UR20, UP0, UPT, UR22, 0x180, URZ ;  /* 0x0000018016147890 */ /* 0x000fe4000ff1e0ff */
[----:B------:R-:W-:Y:S01]  /*19d0*/  ULEA UR8, UR6, UR4, 0x3 ;  /* 0x0000000406087291 */ /* 0x000fe2000f8e18ff */
[----:B------:R-:W-:Y:S01]  /*19e0*/  LOP3.LUT R17, R17, UR9, RZ, 0x3c, !PT ;  /* 0x0000000911117c12 */ /* 0x000fe2000f8e3cff */
[----:B------:R-:W-:Y:S02]  /*19f0*/  USHF.L.U32 UR34, UR16, 0x5, URZ ;  /* 0x0000000510227899 */ /* 0x000fe400080006ff */
[----:B------:R-:W-:Y:S01]  /*1a00*/  UIADD3.X UR27, UPT, UPT, URZ, UR23, URZ, UP1, !UPT ;  /* 0x00000017ff1b7290 */ /* 0x000fe20008ffe4ff */
[----:B-1----:R-:W-:Y:S01]  /*1a10*/  SHF.L.U32 R2, R17, 0x1f, RZ ;  /* 0x0000001f11027819 */ /* 0x002fe200000006ff */
[----:B------:R-:W-:Y:S02]  /*1a20*/  UIADD3 UR32, UPT, UPT, UR32, 0x6400, URZ ;  /* 0x0000640020207890 */ /* 0x000fe4000fffe0ff */
[----:B------:R-:W-:Y:S01]  /*1a30*/  UIADD3.X UR21, UPT, UPT, URZ, UR23, URZ, UP0, !UPT ;  /* 0x00000017ff157290 */ /* 0x000fe200087fe4ff */
[----:B------:R1:W1:Y:S01]  /*1a40*/  SYNCS.PHASECHK.TRANS64.TRYWAIT P0, [UR8+0x80], R2 ;  /* 0x00008002ff0075a7 */ /* 0x0002620008001108 */
[----:B------:R-:W-:Y:S01]  /*1a50*/  ULEA UR8, UR17, UR4, 0xc ;  /* 0x0000000411087291 */ /* 0x000fe2000f8e60ff */
[----:B------:R-:W-:Y:S01]  /*1a60*/  UMOV UR18, 0x0 ;  /* 0x0000000000127882 */ /* 0x000fe20000000000 */
[----:B------:R-:W-:-:S02]  /*1a70*/  UMOV UR19, 0x10000000 ;  /* 0x1000000000137882 */ /* 0x000fc40000000000 */
[----:B------:R-:W-:Y:S01]  /*1a80*/  UIADD3 UR8, UPT, UPT, UR8, 0x26400, URZ ;  /* 0x0002640008087890 */ /* 0x000fe2000fffe0ff */
[----:B------:R1:W-:Y:S01]  /*1a90*/  UTMALDG.3D [UR32], [UR26], desc[UR18] ;  /* 0x000012201a0075b4 */ /* 0x0003e20008011000 */
[----:B------:R-:W-:Y:S01]  /*1aa0*/  UMOV UR12, UR36 ;  /* 0x00000024000c7c82 */ /* 0x000fe20008000000 */
[----:B------:R-:W-:Y:S01]  /*1ab0*/  UMOV UR9, UR33 ;  /* 0x0000002100097c82 */ /* 0x000fe20008000000 */
[----:B------:R-:W-:Y:S01]  /*1ac0*/  UMOV UR10, UR34 ;  /* 0x00000022000a7c82 */ /* 0x000fe20008000000 */
[----:B------:R-:W-:Y:S01]  /*1ad0*/  UIADD3 UR16, UPT, UPT, UR16, 0x1, URZ ;  /* 0x0000000110107890 */ /* 0x000fe2000fffe0ff */
[----:B------:R-:W-:Y:S01]  /*1ae0*/  UMOV UR24, UR5 ;  /* 0x0000000500187c82 */ /* 0x000fe20008000000 */
[----:B------:R-:W-:Y:S02]  /*1af0*/  UMOV UR17, UR6 ;  /* 0x0000000600117c82 */ /* 0x000fe40008000000 */
[----:B------:R1:W-:Y:S01]  /*1b00*/  UTMALDG.3D [UR8], [UR20], desc[UR18] ;  /* 0x00001208140075b4 */ /* 0x0003e20008011000 */
[----:B------:R-:W-:-:S09]  /*1b10*/  UISETP.NE.AND UP0, UPT, UR16, UR5, UPT ;  /* 0x000000051000728c */ /* 0x000fd2000bf05270 */
[----:B------:R-:W-:Y:S05]  /*1b20*/  BRA.U UP0, `(.L_x_26) ;  /* 0xfffffffd00607547 */ /* 0x000fea000b83ffff */
.L_x_21:
[----:B-1----:R-:W-:Y:S01]  /*1b30*/  ULEA UR8, UR6, UR4, 0x3 ;  /* 0x0000000406087291 */ /* 0x002fe2000f8e18ff */
[----:B------:R-:W-:Y:S01]  /*1b40*/  SHF.L.U32 R2, R17, 0x1f, RZ ;  /* 0x0000001f11027819 */ /* 0x000fe200000006ff */
[----:B------:R-:W-:Y:S01]  /*1b50*/  @!P1 SYNCS.ARRIVE.TRANS64.A1T0 RZ, [UR4+0x138], RZ ;  /* 0x000138ffffff99a7 */ /* 0x000fe20008100004 */
[----:B------:R-:W-:-:S06]  /*1b60*/  UISETP.GT.AND UP0, UPT, UR15, UR14, UPT ;  /* 0x0000000e0f00728c */ /* 0x000fcc000bf04270 */
[----:B--2---:R1:W2:Y:S03]  /*1b70*/  SYNCS.PHASECHK.TRANS64.TRYWAIT P0, [UR8+0x80], R2 ;  /* 0x00008002ff0075a7 */ /* 0x0042a60008001108 */
[----:B------:R-:W-:Y:S05]  /*1b80*/  BRA.U !UP0, `(.L_x_27) ;  /* 0x0000000108ac7547 */ /* 0x000fea000b800000 */
[----:B------:R-:W-:Y:S01]  /*1b90*/  UIADD3 UR21, UPT, UPT, UR7, UR24, URZ ;  /* 0x0000001807157290 */ /* 0x000fe2000fffe0ff */
[----:B------:R-:W-:-:S11]  /*1ba0*/  UMOV UR25, UR6 ;  /* 0x0000000600197c82 */ /* 0x000fd60008000000 */
.L_x_32:
[----:B-1----:R-:W-:Y:S01]  /*1bb0*/  ULEA UR17, UR25, UR4, 0x3 ;  /* 0x0000000419117291 */ /* 0x002fe2000f8e18ff */
[----:B--2---:R-:W-:Y:S01]  /*1bc0*/  @!P5 MOV R3, 0x3000 ;  /* 0x000030000003d802 */ /* 0x004fe20000000f00 */
[----:B--2---:R-:W-:Y:S10]  /*1bd0*/  @P0 BRA `(.L_x_28) ;  /* 0x00000000000c0947 */ /* 0x004ff40003800000 */
[----:B------:R-:W-:-:S04]  /*1be0*/  SHF.L.U32 R4, R17, 0x1f, RZ ;  /* 0x0000001f11047819 */ /* 0x000fc800000006ff */
[----:B------:R-:W2:Y:S02]  /*1bf0*/  SYNCS.PHASECHK.TRANS64.TRYWAIT P0, [UR17+0x80], R4 ;  /* 0x00008004ff0075a7 */ /* 0x000ea40008001111 */
[----:B--2---:R-:W-:Y:S05]  /*1c00*/  @!P0 BRA `(.L_x_29) ;  /* 0x0000006000288947 */ /* 0x004fea0003800000 */
.L_x_28:
[----:B------:R2:W-:Y:S01]  /*1c10*/  @!P5 SYNCS.ARRIVE.TRANS64 RZ, [UR17], R3 ;  /* 0x00000003ffffd9a7 */ /* 0x0005e20008000011 */
[----:B------:R-:W-:Y:S04]  /*1c20*/  BSSY.RECONVERGENT B0, `(.L_x_30) ;  /* 0x0000003000007945 */ /* 0x000fe80003800200 */
[----:B------:R-:W-:Y:S05]  /*1c30*/  @P4 BRA `(.L_x_31) ;  /* 0x0000000000044947 */ /* 0x000fea0003800000 */
[----:B------:R-:W-:Y:S05]  /*1c40*/  BPT.TRAP 0x1 ;  /* 0x000000040000795c */ /* 0x000fea0000300000 */
.L_x_31:
[----:B------:R-:W-:Y:S05]  /*1c50*/  BSYNC.RECONVERGENT B0 ;  /* 0x0000000000007941 */ /* 0x000fea0003800200 */
.L_x_30:
        /* <DEDUP_REMOVED lines=10> */
[----:B------:R-:W-:Y:S01]  /*1d00*/  UIADD3 UR16, UPT, UPT, UR16, 0x6400, URZ ;  /* 0x0000640010107890 */ /* 0x000fe2000fffe0ff */
[----:B-1----:R-:W-:Y:S01]  /*1d10*/  SHF.L.U32 R2, R17, 0x1f, RZ ;  /* 0x0000001f11027819 */ /* 0x002fe200000006ff */
[----:B------:R-:W-:Y:S02]  /*1d20*/  UIADD3.X UR31, UPT, UPT, URZ, UR23, URZ, UP1, !UPT ;  /* 0x00000017ff1f7290 */ /* 0x000fe40008ffe4ff */
[----:B------:R-:W-:Y:S01]  /*1d30*/  UIADD3.X UR29, UPT, UPT, URZ, UR23, URZ, UP0, !UPT ;  /* 0x00000017ff1d7290 */ /* 0x000fe200087fe4ff */
[----:B------:R1:W1:Y:S01]  /*1d40*/  SYNCS.PHASECHK.TRANS64.TRYWAIT P0, [UR8+0x80], R2 ;  /* 0x00008002ff0075a7 */ /* 0x0002620008001108 */
[----:B------:R-:W-:Y:S01]  /*1d50*/  ULEA UR8, UR25, UR4, 0xc ;  /* 0x0000000419087291 */ /* 0x000fe2000f8e60ff */
[----:B------:R-:W-:Y:S01]  /*1d60*/  UMOV UR26, 0x0 ;  /* 0x00000000001a7882 */ /* 0x000fe20000000000 */
[----:B------:R-:W-:-:S02]  /*1d70*/  UMOV UR27, 0x10000000 ;  /* 0x10000000001b7882 */ /* 0x000fc40000000000 */
[----:B------:R-:W-:Y:S01]  /*1d80*/  UIADD3 UR8, UPT, UPT, UR8, 0x26400, URZ ;  /* 0x0002640008087890 */ /* 0x000fe2000fffe0ff */
[----:B------:R-:W-:Y:S01]  /*1d90*/  UMOV UR19, UR35 ;  /* 0x0000002300137c82 */ /* 0x000fe20008000000 */
[----:B------:R-:W-:Y:S01]  /*1da0*/  UMOV UR20, UR36 ;  /* 0x0000002400147c82 */ /* 0x000fe20008000000 */
[----:B------:R-:W-:Y:S01]  /*1db0*/  UMOV UR12, UR36 ;  /* 0x00000024000c7c82 */ /* 0x000fe20008000000 */
[----:B------:R-:W-:Y:S01]  /*1dc0*/  UMOV UR9, UR17 ;  /* 0x0000001100097c82 */ /* 0x000fe20008000000 */
[----:B------:R-:W-:Y:S01]  /*1dd0*/  UMOV UR10, UR18 ;  /* 0x00000012000a7c82 */ /* 0x000fe20008000000 */
[----:B------:R1:W-:Y:S01]  /*1de0*/  UTMALDG.3D [UR16], [UR30], desc[UR26] ;  /* 0x00001a101e0075b4 */ /* 0x0003e20008011000 */
[----:B------:R-:W-:Y:S01]  /*1df0*/  UIADD3 UR24, UPT, UPT, UR24, 0x1, URZ ;  /* 0x0000000118187890 */ /* 0x000fe2000fffe0ff */
[----:B------:R-:W-:-:S03]  /*1e00*/  UMOV UR25, UR6 ;  /* 0x0000000600197c82 */ /* 0x000fc60008000000 */
[----:B------:R-:W-:Y:S01]  /*1e10*/  UISETP.NE.AND UP0, UPT, UR24, UR21, UPT ;  /* 0x000000151800728c */ /* 0x000fe2000bf05270 */
[----:B------:R1:W-:Y:S08]  /*1e20*/  UTMALDG.3D [UR8], [UR28], desc[UR26] ;  /* 0x00001a081c0075b4 */ /* 0x0003f00008011000 */
[----:B------:R-:W-:Y:S05]  /*1e30*/  BRA.U UP0, `(.L_x_32) ;  /* 0xfffffffd005c7547 */ /* 0x000fea000b83ffff */
.L_x_27:
[C---:B-1----:R-:W-:Y:S01]  /*1e40*/  LEA R2, R16.reuse, UR4, 0x3 ;  /* 0x0000000410027c11 */ /* 0x042fe2000f8e18ff */
[----:B------:R-:W-:Y:S01]  /*1e50*/  NOP ;  /* 0x0000000000007918 */ /* 0x000fe20000000000 */
[----:B--2---:R-:W-:Y:S02]  /*1e60*/  SHF.L.U32 R3, R13, 0x1f, RZ ;  /* 0x0000001f0d037819 */ /* 0x004fe400000006ff */
[----:B------:R-:W-:Y:S02]  /*1e70*/  LEA R4, R16, UR4, 0x4 ;  /* 0x0000000410047c11 */ /* 0x000fe4000f8e20ff */
[----:B------:R-:W1:Y:S02]  /*1e80*/  SYNCS.PHASECHK.TRANS64.TRYWAIT P0, [R2+URZ+0x140], R3 ;  /* 0x00014003020075a7 */ /* 0x000e6400080011ff */
[----:B-1----:R-:W-:Y:S05]  /*1e90*/  @!P0 BRA `(.L_x_33) ;  /* 0x0000005c009c8947 */ /* 0x002fea0003800000 */
.L_x_131:
[----:B------:R-:W2:Y:S01]  /*1ea0*/  LDS.128 R4, [R4+0x1d0] ;  /* 0x0001d00004047984 */ /* 0x000ea20000000c00 */
[----:B---3--:R-:W-:Y:S01]  /*1eb0*/  ISETP.GE.AND P0, PT, R40, 0x1, PT ;  /* 0x000000012800780c */ /* 0x008fe20003f06270 */
[----:B-1----:R-:W-:Y:S01]  /*1ec0*/  VIADD R2, R2, 0x150 ;  /* 0x0000015002027836 */ /* 0x002fe20000000000 */
[----:B------:R-:W-:Y:S01]  /*1ed0*/  @!PT LDS RZ, [RZ] ;  /* 0x00000000fffff984 */ /* 0x000fe20000000800 */
[----:B------:R-:W-:Y:S01]  /*1ee0*/  @!PT LDS RZ, [RZ] ;  /* 0x00000000fffff984 */ /* 0x000fe20000000800 */
[----:B------:R-:W-:Y:S01]  /*1ef0*/  @!PT LDS RZ, [RZ] ;  /* 0x00000000fffff984 */ /* 0x000fe20000000800 */
[----:B------:R-:W-:Y:S01]  /*1f00*/  @!PT LDS RZ, [RZ] ;  /* 0x00000000fffff984 */ /* 0x000fe20000000800 */
[----:B------:R1:W-:Y:S06]  /*1f10*/  MEMBAR.ALL.CTA ;  /* 0x0000000000007992 */ /* 0x0003ec0000008000 */
[----:B-1----:R-:W1:Y:S01]  /*1f20*/  FENCE.VIEW.ASYNC.S ;  /* 0x00000000000073c6 */ /* 0x002e620000000000 */
[----:B------:R-:W-:-:S04]  /*1f30*/  PRMT R2, RZ, 0x654, R2 ;  /* 0x00000654ff027816 */ /* 0x000fc80000000002 */
[----:B-1----:R1:W-:Y:S01]  /*1f40*/  SYNCS.ARRIVE.TRANS64.RED.A1T0 RZ, [R2+URZ], RZ ;  /* 0x000000ff02ff79a7 */ /* 0x0023e200081004ff */
[----:B--2---:R-:W-:-:S13]  /*1f50*/  LOP3.LUT P2, RZ, R6, 0x1, RZ, 0xc0, !PT ;  /* 0x0000000106ff7812 */ /* 0x004fda000784c0ff */
[----:B------:R-:W-:Y:S01]  /*1f60*/  @P2 SHF.R.U32.HI R3, RZ, 0x10, R5 ;  /* 0x00000010ff032819 */ /* 0x000fe20000011605 */
[----:B------:R-:W-:Y:S01]  /*1f70*/  VOTEU.ANY UP0, P2 ;  /* 0x0000000000ff7886 */ /* 0x000fe20001000100 */
[----:B------:R-:W-:Y:S02]  /*1f80*/  @P2 MOV R10, R4 ;  /* 0x00000004000a2202 */ /* 0x000fe40000000f00 */
[----:B------:R-:W-:Y:S02]  /*1f90*/  @P2 R2UR.BROADCAST UR8, R3 ;  /* 0x00000000030822ca */ /* 0x000fe400008e0000 */
[----:B------:R-:W-:-:S11]  /*1fa0*/  @P2 LOP3.LUT R9, R5, 0xffff, RZ, 0xc0, !PT ;  /* 0x0000ffff05092812 */ /* 0x000fd600078ec0ff */
[----:B------:R-:W-:Y:S01]  /*1fb0*/  @UP0 UMOV UR36, UR8 ;  /* 0x0000000800240c82 */ /* 0x000fe20008000000 */
[----:B-1----:R-:W-:Y:S05]  /*1fc0*/  @!P0 BRA `(.L_x_34) ;  /* 0x0000000000b88947 */ /* 0x002fea0003800000 */
[----:B------:R-:W4:Y:S01]  /*1fd0*/  LDC.64 R4, c[0x0][0xb18] ;  /* 0x0002c600ff047b82 */ /* 0x000f220000000a00 */
[----:B------:R-:W-:-:S07]  /*1fe0*/  ISETP.NE.AND P3, PT, R40, 0x1, PT ;  /* 0x000000012800780c */ /* 0x000fce0003f65270 */
[----:B------:R-:W1:Y:S08]  /*1ff0*/  LDC.64 R6, c[0x0][0xb10] ;  /* 0x0002c400ff067b82 */ /* 0x000e700000000a00 */
[----:B------:R-:W2:Y:S08]  /*2000*/  LDC R14, c[0x0][0xb20] ;  /* 0x0002c800ff0e7b82 */ /* 0x000eb00000000800 */
[----:B------:R-:W3:Y:S01]  /*2010*/  LDC R15, c[0x0][0xb0c] ;  /* 0x0002c300ff0f7b82 */ /* 0x000ee20000000800 */
[----:B----4-:R-:W-:Y:S01]  /*2020*/  IMAD.HI.U32 R19, R0, R5, RZ ;  /* 0x0000000500137227 */ /* 0x010fe200078e00ff */
[----:B------:R-:W-:-:S03]  /*2030*/  ISETP.NE.AND P0, PT, R4, 0x1, PT ;  /* 0x000000010400780c */ /* 0x000fc60003f05270 */
[----:B------:R-:W-:-:S03]  /*2040*/  IMAD.HI.U32 R5, R9, R5, RZ ;  /* 0x0000000509057227 */ /* 0x000fc600078e00ff */
[----:B------:R-:W4:Y:S01]  /*2050*/  LDC.64 R2, c[0x0][0xb28] ;  /* 0x0002ca00ff027b82 */ /* 0x000f220000000a00 */
[----:B-1----:R-:W-:-:S04]  /*2060*/  IMAD.HI.U32 R20, R8, R6, RZ ;  /* 0x0000000608147227 */ /* 0x002fc800078e00ff */
[----:B------:R-:W-:Y:S01]  /*2070*/  IMAD.HI.U32 R21, R10, R6, RZ ;  /* 0x000000060a157227 */ /* 0x000fe200078e00ff */
[----:B------:R-:W-:Y:S02]  /*2080*/  SHF.R.U32.HI R20, RZ, R7, R20 ;  /* 0x00000007ff147219 */ /* 0x000fe40000011614 */
[-C--:B--2---:R-:W-:Y:S02]  /*2090*/  SHF.R.U32.HI R19, RZ, R14.reuse, R19 ;  /* 0x0000000eff137219 */ /* 0x084fe40000011613 */
[----:B------:R-:W-:Y:S02]  /*20a0*/  SHF.R.U32.HI R5, RZ, R14, R5 ;  /* 0x0000000eff057219 */ /* 0x000fe40000011605 */
[----:B------:R-:W-:Y:S02]  /*20b0*/  SEL R19, R0, R19, !P0 ;  /* 0x0000001300137207 */ /* 0x000fe40004000000 */
[----:B------:R-:W-:Y:S02]  /*20c0*/  SHF.R.U32.HI R21, RZ, R7, R21 ;  /* 0x00000007ff157219 */ /* 0x000fe40000011615 */
[----:B---3--:R-:W-:-:S02]  /*20d0*/  ISETP.NE.AND P1, PT, R15, 0x1, PT ;  /* 0x000000010f00780c */ /* 0x008fc40003f25270 */
[----:B------:R-:W-:Y:S02]  /*20e0*/  SEL R5, R9, R5, !P0 ;  /* 0x0000000509057207 */ /* 0x000fe40004000000 */
[----:B------:R-:W-:Y:S02]  /*20f0*/  SEL R20, R8, R20, !P1 ;  /* 0x0000001408147207 */ /* 0x000fe40004800000 */
[----:B------:R-:W-:Y:S01]  /*2100*/  SEL R21, R10, R21, !P1 ;  /* 0x000000150a157207 */ /* 0x000fe20004800000 */
[----:B----4-:R-:W-:-:S04]  /*2110*/  IMAD.HI.U32 R18, R19, R2, RZ ;  /* 0x0000000213127227 */ /* 0x010fc800078e00ff */
        /* <DEDUP_REMOVED lines=10> */
[----:B------:R-:W-:-:S04]  /*21c0*/  @!P0 IMAD.HI.U32 R7, R21, R2, RZ ;  /* 0x0000000215078227 */ /* 0x000fc800078e00ff */
[----:B------:R-:W-:Y:S01]  /*21d0*/  IMAD.MOV R2, RZ, RZ, -R6 ;  /* 0x000000ffff027224 */ /* 0x000fe200078e0a06 */
[----:B------:R-:W-:Y:S02]  /*21e0*/  @!P0 SHF.R.U32.HI R3, RZ, R3, R7 ;  /* 0x00000003ff038219 */ /* 0x000fe40000011607 */
[----:B------:R-:W-:Y:S01]  /*21f0*/  IADD3 R7, PT, PT, -R5, RZ, RZ ;  /* 0x000000ff05077210 */ /* 0x000fe20007ffe1ff */
[----:B------:R-:W-:Y:S01]  /*2200*/  IMAD R2, R40, R2, R5 ;  /* 0x0000000228027224 */ /* 0x000fe200078e0205 */
        /* <DEDUP_REMOVED lines=10> */
.L_x_34:
[----:B------:R-:W1:Y:S02]  /*22b0*/  LDCU UR8, c[0x0][0xb30] ;  /* 0x00016600ff0877ac */ /* 0x000e640008000800 */
[----:B-1----:R-:W-:-:S09]  /*22c0*/  UISETP.NE.AND UP0, UPT, UR8, 0x1, UPT ;  /* 0x000000010800788c */ /* 0x002fd2000bf05270 */
[----:B------:R-:W-:Y:S05]  /*22d0*/  BRA.U UP0, `(.L_x_35) ;  /* 0x0000000100407547 */ /* 0x000fea000b800000 */
[----:B------:R-:W1:Y:S08]  /*22e0*/  LDC.64 R4, c[0x0][0xb10] ;  /* 0x0002c400ff047b82 */ /* 0x000e700000000a00 */
[----:B------:R-:W2:Y:S08]  /*22f0*/  LDC.64 R2, c[0x0][0xb18] ;  /* 0x0002c600ff027b82 */ /* 0x000eb00000000a00 */
[----:B------:R-:W3:Y:S08]  /*2300*/  LDC R6, c[0x0][0xb20] ;  /* 0x0002c800ff067b82 */ /* 0x000ef00000000800 */
[----:B------:R-:W4:Y:S01]  /*2310*/  LDC R7, c[0x0][0xb0c] ;  /* 0x0002c300ff077b82 */ /* 0x000f220000000800 */
[----:B-1----:R-:W-:-:S05]  /*2320*/  IMAD.HI.U32 R4, R10, R4, RZ ;  /* 0x000000040a047227 */ /* 0x002fca00078e00ff */
[----:B------:R-:W-:Y:S01]  /*2330*/  SHF.R.U32.HI R4, RZ, R5, R4 ;  /* 0x00000005ff047219 */ /* 0x000fe20000011604 */
[----:B--2---:R-:W-:Y:S01]  /*2340*/  IMAD.HI.U32 R3, R9, R3, RZ ;  /* 0x0000000309037227 */ /* 0x004fe200078e00ff */
[----:B------:R-:W-:-:S04]  /*2350*/  ISETP.NE.AND P0, PT, R2, 0x1, PT ;  /* 0x000000010200780c */ /* 0x000fc80003f05270 */
[----:B---3--:R-:W-:-:S04]  /*2360*/  SHF.R.U32.HI R3, RZ, R6, R3 ;  /* 0x00000006ff037219 */ /* 0x008fc80000011603 */
[----:B------:R-:W-:Y:S02]  /*2370*/  SEL R3, R9, R3, !P0 ;  /* 0x0000000309037207 */ /* 0x000fe40004000000 */
[----:B----4-:R-:W-:-:S04]  /*2380*/  ISETP.NE.AND P1, PT, R7, 0x1, PT ;  /* 0x000000010700780c */ /* 0x010fc80003f25270 */
[----:B------:R-:W-:-:S05]  /*2390*/  SEL R4, R10, R4, !P1 ;  /* 0x000000040a047207 */ /* 0x000fca0004800000 */
[----:B------:R-:W-:Y:S02]  /*23a0*/  IMAD.IADD R5, R3, 0x1, -R4 ;  /* 0x0000000103057824 */ /* 0x000fe400078e0a04 */
[----:B------:R-:W-:Y:S02]  /*23b0*/  IMAD.IADD R3, R4, 0x1, -R3 ;  /* 0x0000000104037824 */ /* 0x000fe400078e0a03 */
[----:B------:R-:W-:Y:S02]  /*23c0*/  IMAD R10, R5, R7, R10 ;  /* 0x00000007050a7224 */ /* 0x000fe400078e020a */
[----:B------:R-:W-:-:S07]  /*23d0*/  IMAD R9, R3, R2, R9 ;  /* 0x0000000203097224 */ /* 0x000fce00078e0209 */
.L_x_35:
[----:B------:R-:W-:Y:S01]  /*23e0*/  VIADD R16, R16, 0x1 ;  /* 0x0000000110107836 */ /* 0x000fe20000000000 */
[----:B------:R-:W-:Y:S01]  /*23f0*/  PLOP3.LUT P1, PT, PT, PT, PT, 0x80, 0x8 ;  /* 0x000000000008781c */ /* 0x000fe20003f2f070 */
[----:B------:R-:W-:Y:S02]  /*2400*/  IMAD.IADD R15, R10, 0x1, R87 ;  /* 0x000000010a0f7824 */ /* 0x000fe400078e0257 */
[----:B------:R-:W-:Y:S01]  /*2410*/  IMAD.IADD R14, R9, 0x1, R86 ;  /* 0x00000001090e7824 */ /* 0x000fe200078e0256 */
[----:B------:R-:W-:-:S04]  /*2420*/  ISETP.NE.AND P0, PT, R16, 0x2, PT ;  /* 0x000000021000780c */ /* 0x000fc80003f05270 */
[----:B------:R-:W-:Y:S02]  /*2430*/  SEL R2, RZ, 0x1, P0 ;  /* 0x00000001ff027807 */ /* 0x000fe40000000000 */
[----:B------:R-:W-:Y:S02]  /*2440*/  SEL R16, R16, RZ, P0 ;  /* 0x000000ff10107207 */ /* 0x000fe40000000000 */
[----:B------:R-:W-:Y:S01]  /*2450*/  LOP3.LUT R13, R13, R2, RZ, 0x3c, !PT ;  /* 0x000000020d0d7212 */ /* 0x000fe200078e3cff */
[----:B------:R-:W-:Y:S06]  /*2460*/  @P2 BRA `(.L_x_36) ;  /* 0xfffffff000982947 */ /* 0x000fec000383ffff */
[----:B------:R-:W-:Y:S01]  /*2470*/  UIADD3 UR4, UPT, UPT, UR4, 0x80, URZ ;  /* 0x0000008004047890 */ /* 0x000fe2000fffe0ff */
[----:B------:R-:W-:-:S03]  /*2480*/  SHF.L.U32 R2, R17, 0x1f, RZ ;  /* 0x0000001f11027819 */ /* 0x000fc600000006ff */
[----:B------:R-:W-:-:S09]  /*2490*/  ULEA UR5, UR6, UR4, 0x3 ;  /* 0x0000000406057291 */ /* 0x000fd2000f8e18ff */
[----:B------:R-:W1:Y:S02]  /*24a0*/  SYNCS.PHASECHK.TRANS64.TRYWAIT P0, [UR5], R2 ;  /* 0x00000002ff0075a7 */ /* 0x000e640008001105 */
[----:B-1----:R-:W-:Y:S05]  /*24b0*/  @!P0 BRA `(.L_x_37) ;  /* 0x0000005800288947 */ /* 0x002fea0003800000 */
.L_x_133:
[----:B------:R-:W-:-:S04]  /*24c0*/  UIADD3 UR6, UPT, UPT, UR6, 0x1, URZ ;  /* 0x0000000106067890 */ /* 0x000fc8000fffe0ff */
[----:B------:R-:W-:-:S04]  /*24d0*/  UISETP.NE.AND UP0, UPT, UR6, 0x10, UPT ;  /* 0x000000100600788c */ /* 0x000fc8000bf05270 */
[----:B------:R-:W-:Y:S02]  /*24e0*/  USEL UR7, URZ, 0x1, UP0 ;  /* 0x00000001ff077887 */ /* 0x000fe40008000000 */
[----:B------:R-:W-:-:S04]  /*24f0*/  USEL UR6, UR6, URZ, UP0 ;  /* 0x000000ff06067287 */ /* 0x000fc80008000000 */
[----:B------:R-:W-:Y:S01]  /*2500*/  ULEA UR5, UR6, UR4, 0x3 ;  /* 0x0000000406057291 */ /* 0x000fe2000f8e18ff */
[----:B-1----:R-:W-:-:S04]  /*2510*/  LOP3.LUT R2, R17, UR7, RZ, 0x3c, !PT ;  /* 0x0000000711027c12 */ /* 0x002fc8000f8e3cff */
[----:B------:R-:W-:-:S04]  /*2520*/  SHF.L.U32 R3, R2, 0x1f, RZ ;  /* 0x0000001f02037819 */ /* 0x000fc800000006ff */
[----:B------:R-:W1:Y:S02]  /*2530*/  SYNCS.PHASECHK.TRANS64.TRYWAIT P0, [UR5], R3 ;  /* 0x00000003ff0075a7 */ /* 0x000e640008001105 */
[----:B-1----:R-:W-:Y:S05]  /*2540*/  @!P0 BRA `(.L_x_38) ;  /* 0x00000058001c8947 */ /* 0x002fea0003800000 */
.L_x_135:
[----:B------:R-:W-:-:S04]  /*2550*/  UIADD3 UR6, UPT, UPT, UR6, 0x1, URZ ;  /* 0x0000000106067890 */ /* 0x000fc8000fffe0ff */
[----:B------:R-:W-:-:S04]  /*2560*/  UISETP.NE.AND UP0, UPT, UR6, 0x10, UPT ;  /* 0x000000100600788c */ /* 0x000fc8000bf05270 */
[----:B------:R-:W-:Y:S02]  /*2570*/  USEL UR7, URZ, 0x1, UP0 ;  /* 0x00000001ff077887 */ /* 0x000fe40008000000 */
[----:B------:R-:W-:-:S04]  /*2580*/  USEL UR6, UR6, URZ, UP0 ;  /* 0x000000ff06067287 */ /* 0x000fc80008000000 */
[----:B------:R-:W-:Y:S01]  /*2590*/  ULEA UR5, UR6, UR4, 0x3 ;  /* 0x0000000406057291 */ /* 0x000fe2000f8e18ff */
[----:B------:R-:W-:-:S04]  /*25a0*/  LOP3.LUT R2, R2, UR7, RZ, 0x3c, !PT ;  /* 0x0000000702027c12 */ /* 0x000fc8000f8e3cff */
[----:B-1----:R-:W-:-:S04]  /*25b0*/  SHF.L.U32 R3, R2, 0x1f, RZ ;  /* 0x0000001f02037819 */ /* 0x002fc800000006ff */
[----:B------:R-:W1:Y:S02]  /*25c0*/  SYNCS.PHASECHK.TRANS64.TRYWAIT P0, [UR5], R3 ;  /* 0x00000003ff0075a7 */ /* 0x000e640008001105 */
[----:B-1----:R-:W-:Y:S05]  /*25d0*/  @!P0 BRA `(.L_x_39) ;  /* 0x0000005800108947 */ /* 0x002fea0003800000 */
.L_x_137:
        /* <DEDUP_REMOVED lines=9> */
.L_x_139:
        /* <DEDUP_REMOVED lines=9> */
.L_x_141:
        /* <DEDUP_REMOVED lines=9> */
.L_x_143:
        /* <DEDUP_REMOVED lines=9> */
.L_x_145:
        /* <DEDUP_REMOVED lines=9> */
.L_x_147:
        /* <DEDUP_REMOVED lines=9> */
.L_x_149:
        /* <DEDUP_REMOVED lines=9> */
.L_x_151:
        /* <DEDUP_REMOVED lines=9> */
.L_x_153:
        /* <DEDUP_REMOVED lines=9> */
.L_x_155:
        /* <DEDUP_REMOVED lines=9> */
.L_x_157:
        /* <DEDUP_REMOVED lines=9> */
.L_x_159:
        /* <DEDUP_REMOVED lines=9> */
.L_x_161:
[----:B------:R-:W-:-:S04]  /*2ca0*/  UIADD3 UR6, UPT, UPT, UR6, 0x1, URZ ;  /* 0x0000000106067890 */ /* 0x000fc8000fffe0ff */
[----:B------:R-:W-:-:S04]  /*2cb0*/  UISETP.NE.AND UP0, UPT, UR6, 0x10, UPT ;  /* 0x000000100600788c */ /* 0x000fc8000bf05270 */
[----:B------:R-:W-:Y:S02]  /*2cc0*/  USEL UR5, URZ, 0x1, UP0 ;  /* 0x00000001ff057887 */ /* 0x000fe40008000000 */
[----:B------:R-:W-:-:S04]  /*2cd0*/  USEL UR6, UR6, URZ, UP0 ;  /* 0x000000ff06067287 */ /* 0x000fc80008000000 */
[----:B------:R-:W-:Y:S01]  /*2ce0*/  ULEA UR6, UR6, UR4, 0x3 ;  /* 0x0000000406067291 */ /* 0x000fe2000f8e18ff */
[----:B------:R-:W-:-:S04]  /*2cf0*/  LOP3.LUT R2, R2, UR5, RZ, 0x3c, !PT ;  /* 0x0000000502027c12 */ /* 0x000fc8000f8e3cff */
[----:B------:R-:W-:Y:S01]  /*2d00*/  SHF.L.U32 R2, R2, 0x1f, RZ ;  /* 0x0000001f02027819 */ /* 0x000fe200000006ff */
[----:B-1--4-:R-:W-:-:S07]  /*2d10*/  IMAD.U32 R0, RZ, RZ, UR6 ;  /* 0x00000006ff007e24 */ /* 0x012fce000f8e00ff */
.L_x_52:
[----:B-1----:R1:W2:Y:S02]  /*2d20*/  SYNCS.PHASECHK.TRANS64.TRYWAIT P0, [R0+URZ], R2 ;  /* 0x00000002000075a7 */ /* 0x0022a400080011ff */
[----:B--2---:R-:W-:Y:S05]  /*2d30*/  @!P0 NANOSLEEP.SYNCS 0x989680 ;  /* 0x009896800000895d */ /* 0x004fea0003900000 */
[----:B------:R-:W2:Y:S02]  /*2d40*/  @!P0 SYNCS.PHASECHK.TRANS64 P0, [R0+URZ], R2 ;  /* 0x00000002000085a7 */ /* 0x000ea400080010ff */
[----:B--2---:R-:W-:Y:S05]  /*2d50*/  @P0 EXIT ;  /* 0x000000000000094d */ /* 0x004fea0003800000 */
[----:B------:R-:W-:Y:S05]  /*2d60*/  BRA `(.L_x_52) ;  /* 0xfffffffc00ec7947 */ /* 0x000fea000383ffff */
.L_x_18:
[----:B------:R-:W-:-:S04]  /*2d70*/  UISETP.NE.AND UP1, UPT, UR37, URZ, UPT ;  /* 0x000000ff2500728c */ /* 0x000fc8000bf25270 */
[----:B------:R-:W-:-:S09]  /*2d80*/  UISETP.NE.OR UP1, UPT, UR8, 0x1, UP1 ;  /* 0x000000010800788c */ /* 0x000fd20008f25670 */
[----:B------:R-:W-:Y:S05]  /*2d90*/  BRA.U UP1, `(.L_x_53) ;  /* 0x0000000501487547 */ /* 0x000fea000b800000 */
[----:B------:R-:W-:Y:S01]  /*2da0*/  ISETP.NE.AND P2, PT, R2, RZ, PT ;  /* 0x000000ff0200720c */ /* 0x000fe20003f45270 */
[----:B------:R-:W-:Y:S01]  /*2db0*/  IMAD.MOV.U32 R12, RZ, RZ, 0x1 ;  /* 0x00000001ff0c7424 */ /* 0x000fe200078e00ff */
[----:B------:R-:W-:Y:S02]  /*2dc0*/  CS2R R10, SRZ ;  /* 0x00000000000a7805 */ /* 0x000fe4000001ff00 */
[----:B------:R-:W-:Y:S01]  /*2dd0*/  CS2R R8, SRZ ;  /* 0x0000000000087805 */ /* 0x000fe2000001ff00 */
[----:B------:R-:W-:Y:S01]  /*2de0*/  UMOV UR4, 0x400 ;  /* 0x0000040000047882 */ /* 0x000fe20000000000 */
[----:B------:R-:W-:Y:S01]  /*2df0*/  UMOV UR6, URZ ;  /* 0x000000ff00067c82 */ /* 0x000fe20008000000 */
[----:B------:R-:W-:-:S12]  /*2e00*/  ULEA UR37, UR37, UR4, 0x18 ;  /* 0x0000000425257291 */ /* 0x000fd8000f8ec0ff */
.L_x_57:
[----:B------:R-:W-:Y:S02]  /*2e10*/  LEA R0, R8, UR37, 0x3 ;  /* 0x0000002508007c11 */ /* 0x000fe4000f8e18ff */
[----:B------:R-:W-:-:S03]  /*2e20*/  SHF.L.U32 R4, R9, 0x1f, RZ ;  /* 0x0000001f09047819 */ /* 0x000fc600000006ff */
[----:B------:R-:W-:Y:S01]  /*2e30*/  VIADD R5, R0, 0x1b0 ;  /* 0x000001b000057836 */ /* 0x000fe20000000000 */
[----:B------:R-:W1:Y:S02]  /*2e40*/  SYNCS.PHASECHK.TRANS64.TRYWAIT P0, [R0+URZ+0x1a0], R4 ;  /* 0x0001a004000075a7 */ /* 0x000e6400080011ff */
[----:B-1----:R-:W-:Y:S05]  /*2e50*/  @!P0 BRA `(.L_x_54) ;  /* 0x0000005400288947 */ /* 0x002fea0003800000 */
.L_x_162:
[----:B------:R-:W-:Y:S01]  /*2e60*/  ULEA UR5, UR6, UR37, 0x3 ;  /* 0x0000002506057291 */ /* 0x000fe2000f8e18ff */
[----:B-1----:R-:W-:Y:S01]  /*2e70*/  PRMT R0, RZ, 0x654, R5 ;  /* 0x00000654ff007816 */ /* 0x002fe20000000005 */
[----:B------:R-:W-:Y:S01]  /*2e80*/  @!P2 IMAD.MOV.U32 R4, RZ, RZ, 0x10 ;  /* 0x00000010ff04a424 */ /* 0x000fe200078e00ff */
[----:B------:R-:W-:Y:S01]  /*2e90*/  SHF.L.U32 R5, R12, 0x1f, RZ ;  /* 0x0000001f0c057819 */ /* 0x000fe200000006ff */
[----:B------:R-:W-:Y:S01]  /*2ea0*/  UIADD3 UR4, UPT, UPT, UR5, 0x140, URZ ;  /* 0x0000014005047890 */ /* 0x000fe2000fffe0ff */
[----:B------:R1:W-:Y:S05]  /*2eb0*/  SYNCS.ARRIVE.TRANS64.RED.A1T0 RZ, [R0+URZ], RZ ;  /* 0x000000ff00ff79a7 */ /* 0x0003ea00081004ff */
[----:B------:R-:W-:Y:S01]  /*2ec0*/  IMAD.U32 R6, RZ, RZ, UR4 ;  /* 0x00000004ff067e24 */ /* 0x000fe2000f8e00ff */
[----:B------:R-:W2:Y:S04]  /*2ed0*/  SYNCS.PHASECHK.TRANS64.TRYWAIT P0, [UR5+0x150], R5 ;  /* 0x00015005ff0075a7 */ /* 0x000ea80008001105 */
[----:B------:R-:W-:Y:S01]  /*2ee0*/  PRMT R6, R2, 0x654, R6 ;  /* 0x0000065402067816 */ /* 0x000fe20000000006 */
[----:B-12---:R-:W-:Y:S06]  /*2ef0*/  @!P0 BRA `(.L_x_55) ;  /* 0x0000005400148947 */ /* 0x006fec0003800000 */
.L_x_164:
[----:B------:R-:W-:Y:S01]  /*2f00*/  ULEA UR4, UR6, UR37, 0x4 ;  /* 0x0000002506047291 */ /* 0x000fe2000f8e20ff */
[----:B------:R-:W-:Y:S01]  /*2f10*/  SEL R3, R6, R3, !P2 ;  /* 0x0000000306037207 */ /* 0x000fe20005000000 */
[----:B------:R-:W-:Y:S01]  /*2f20*/  UIADD3 UR5, UPT, UPT, UR5, 0x140, URZ ;  /* 0x0000014005057890 */ /* 0x000fe2000fffe0ff */
[----:B-1----:R-:W-:Y:S01]  /*2f30*/  LEA R0, R11, UR37, 0x3 ;  /* 0x000000250b007c11 */ /* 0x002fe2000f8e18ff */
[----:B------:R-:W-:Y:S01]  /*2f40*/  UIADD3 UR4, UPT, UPT, UR4, 0x1d0, URZ ;  /* 0x000001d004047890 */ /* 0x000fe2000fffe0ff */
[----:B------:R1:W-:Y:S01]  /*2f50*/  @!P2 SYNCS.ARRIVE.TRANS64.RED RZ, [R3+URZ], R4 ;  /* 0x0000000403ffa9a7 */ /* 0x0003e200080004ff */
[----:B------:R-:W-:Y:S01]  /*2f60*/  UIADD3 UR6, UPT, UPT, UR6, 0x1, URZ ;  /* 0x0000000106067890 */ /* 0x000fe2000fffe0ff */
[----:B------:R-:W-:-:S03]  /*2f70*/  VIADD R8, R8, 0x1 ;  /* 0x0000000108087836 */ /* 0x000fc60000000000 */
[----:B------:R-:W-:Y:S02]  /*2f80*/  UISETP.NE.AND UP0, UPT, UR6, 0x2, UPT ;  /* 0x000000020600788c */ /* 0x000fe4000bf05270 */
[----:B------:R-:W-:Y:S01]  /*2f90*/  ISETP.NE.AND P0, PT, R8, 0x2, PT ;  /* 0x000000020800780c */ /* 0x000fe20003f05270 */
[----:B------:R-:W-:Y:S06]  /*2fa0*/  UGETNEXTWORKID.BROADCAST [UR4], [UR5] ;  /* 0x00000000040073ca */ /* 0x000fec0008000100 */
[----:B------:R-:W-:Y:S02]  /*2fb0*/  USEL UR4, URZ, 0x1, UP0 ;  /* 0x00000001ff047887 */ /* 0x000fe40008000000 */
[----:B------:R-:W-:-:S04]  /*2fc0*/  USEL UR6, UR6, URZ, UP0 ;  /* 0x000000ff06067287 */ /* 0x000fc80008000000 */
[----:B------:R-:W-:Y:S02]  /*2fd0*/  LOP3.LUT R12, R12, UR4, RZ, 0x3c, !PT ;  /* 0x000000040c0c7c12 */ /* 0x000fe4000f8e3cff */
[----:B-1----:R-:W-:-:S04]  /*2fe0*/  SHF.L.U32 R4, R10, 0x1f, RZ ;  /* 0x0000001f0a047819 */ /* 0x002fc800000006ff */
[----:B------:R-:W1:Y:S02]  /*2ff0*/  SYNCS.PHASECHK.TRANS64.TRYWAIT P1, [R0+URZ+0x140], R4 ;  /* 0x00014004000075a7 */ /* 0x000e6400080211ff */
[----:B-1----:R-:W-:Y:S05]  /*3000*/  @!P1 BRA `(.L_x_56) ;  /* 0x0000005000e89947 */ /* 0x002fea0003800000 */
.L_x_165:
[C---:B-1----:R-:W-:Y:S01]  /*3010*/  LEA R4, R11.reuse, UR37, 0x4 ;  /* 0x000000250b047c11 */ /* 0x042fe2000f8e20ff */
[----:B------:R-:W-:Y:S01]  /*3020*/  VIADD R0, R0, 0x150 ;  /* 0x0000015000007836 */ /* 0x000fe20000000000 */
[----:B------:R-:W-:Y:S01]  /*3030*/  SEL R8, R8, RZ, P0 ;  /* 0x000000ff08087207 */ /* 0x000fe20000000000 */
[----:B------:R-:W-:-:S03]  /*3040*/  VIADD R11, R11, 0x1 ;  /* 0x000000010b0b7836 */ /* 0x000fc60000000000 */
[----:B------:R-:W1:Y:S01]  /*3050*/  LDS.128 R4, [R4+0x1d0] ;  /* 0x0001d00004047984 */ /* 0x000e620000000c00 */
[----:B------:R-:W-:Y:S02]  /*3060*/  PRMT R0, RZ, 0x654, R0 ;  /* 0x00000654ff007816 */ /* 0x000fe40000000000 */
[C---:B------:R-:W-:Y:S01]  /*3070*/  ISETP.NE.AND P1, PT, R11.reuse, 0x2, PT ;  /* 0x000000020b00780c */ /* 0x040fe20003f25270 */
[----:B------:R-:W-:Y:S01]  /*3080*/  @!PT LDS RZ, [RZ] ;  /* 0x00000000fffff984 */ /* 0x000fe20000000800 */
[----:B------:R-:W-:Y:S01]  /*3090*/  @!PT LDS RZ, [RZ] ;  /* 0x00000000fffff984 */ /* 0x000fe20000000800 */
[----:B------:R-:W-:Y:S01]  /*30a0*/  @!PT LDS RZ, [RZ] ;  /* 0x00000000fffff984 */ /* 0x000fe20000000800 */
[----:B------:R-:W-:Y:S01]  /*30b0*/  @!PT LDS RZ, [RZ] ;  /* 0x00000000fffff984 */ /* 0x000fe20000000800 */
[----:B------:R2:W-:Y:S06]  /*30c0*/  MEMBAR.ALL.CTA ;  /* 0x0000000000007992 */ /* 0x0005ec0000008000 */
[----:B--2---:R-:W2:Y:S01]  /*30d0*/  FENCE.VIEW.ASYNC.S ;  /* 0x00000000000073c6 */ /* 0x004ea20000000000 */
[----:B------:R-:W-:Y:S01]  /*30e0*/  SEL R11, R11, RZ, P1 ;  /* 0x000000ff0b0b7207 */ /* 0x000fe20000800000 */
[----:B--2---:R2:W-:Y:S01]  /*30f0*/  SYNCS.ARRIVE.TRANS64.RED.A1T0 RZ, [R0+URZ], RZ ;  /* 0x000000ff00ff79a7 */ /* 0x0045e200081004ff */
[----:B-1----:R-:W-:-:S02]  /*3100*/  LOP3.LUT P3, RZ, R6, 0x1, RZ, 0xc0, !PT ;  /* 0x0000000106ff7812 */ /* 0x002fc4000786c0ff */
[----:B------:R-:W-:-:S04]  /*3110*/  SEL R4, RZ, 0x1, P1 ;  /* 0x00000001ff047807 */ /* 0x000fc80000800000 */
[----:B------:R-:W-:Y:S02]  /*3120*/  LOP3.LUT R10, R10, R4, RZ, 0x3c, !PT ;  /* 0x000000040a0a7212 */ /* 0x000fe400078e3cff */
[----:B--2---:R-:W-:-:S04]  /*3130*/  SEL R0, RZ, 0x1, P0 ;  /* 0x00000001ff007807 */ /* 0x004fc80000000000 */
[----:B------:R-:W-:Y:S01]  /*3140*/  LOP3.LUT R9, R9, R0, RZ, 0x3c, !PT ;  /* 0x0000000009097212 */ /* 0x000fe200078e3cff */
[----:B------:R-:W-:Y:S06]  /*3150*/  @P3 BRA `(.L_x_57) ;  /* 0xfffffffc002c3947 */ /* 0x000fec000383ffff */
[----:B------:R-:W-:Y:S01]  /*3160*/  ULEA UR5, UR6, UR37, 0x3 ;  /* 0x0000002506057291 */ /* 0x000fe2000f8e18ff */
[----:B------:R-:W-:-:S08]  /*3170*/  SHF.L.U32 R2, R12, 0x1f, RZ ;  /* 0x0000001f0c027819 */ /* 0x000fd000000006ff */
[----:B------:R-:W1:Y:S02]  /*3180*/  SYNCS.PHASECHK.TRANS64 P0, [UR5+0x150], R2 ;  /* 0x00015002ff0075a7 */ /* 0x000e640008001005 */
[----:B-1----:R-:W-:Y:S05]  /*3190*/  @P0 BRA `(.L_x_58) ;  /* 0x0000000000080947 */ /* 0x002fea0003800000 */
[----:B------:R-:W1:Y:S02]  /*31a0*/  SYNCS.PHASECHK.TRANS64.TRYWAIT P0, [UR5+0x150], R2 ;  /* 0x00015002ff0075a7 */ /* 0x000e640008001105 */
[----:B-1----:R-:W-:Y:S05]  /*31b0*/  @!P0 BRA `(.L_x_59) ;  /* 0x0000005000908947 */ /* 0x002fea0003800000 */
.L_x_58:
[----:B------:R-:W-:-:S04]  /*31c0*/  UIADD3 UR4, UPT, UPT, UR6, 0x1, URZ ;  /* 0x0000000106047890 */ /* 0x000fc8000fffe0ff */
[----:B------:R-:W-:-:S04]  /*31d0*/  UISETP.NE.AND UP0, UPT, UR4, 0x2, UPT ;  /* 0x000000020400788c */ /* 0x000fc8000bf05270 */
[----:B------:R-:W-:Y:S02]  /*31e0*/  USEL UR7, URZ, 0x1, UP0 ;  /* 0x00000001ff077887 */ /* 0x000fe40008000000 */
[----:B------:R-:W-:-:S04]  /*31f0*/  USEL UR4, UR4, URZ, UP0 ;  /* 0x000000ff04047287 */ /* 0x000fc80008000000 */
[----:B------:R-:W-:Y:S01]  /*3200*/  ULEA UR4, UR4, UR37, 0x3 ;  /* 0x0000002504047291 */ /* 0x000fe2000f8e18ff */
[----:B-1----:R-:W-:-:S04]  /*3210*/  LOP3.LUT R2, R12, UR7, RZ, 0x3c, !PT ;  /* 0x000000070c027c12 */ /* 0x002fc8000f8e3cff */
[----:B------:R-:W-:-:S04]  /*3220*/  SHF.L.U32 R0, R2, 0x1f, RZ ;  /* 0x0000001f02007819 */ /* 0x000fc800000006ff */
[----:B------:R-:W1:Y:S02]  /*3230*/  SYNCS.PHASECHK.TRANS64 P0, [UR4+0x150], R0 ;  /* 0x00015000ff0075a7 */ /* 0x000e640008001004 */
[----:B-1----:R-:W-:Y:S05]  /*3240*/  @P0 EXIT ;  /* 0x000000000000094d */ /* 0x002fea0003800000 */
[----:B------:R-:W-:Y:S02]  /*3250*/  SHF.L.U32 R2, R2, 0x1f, RZ ;  /* 0x0000001f02027819 */ /* 0x000fe400000006ff */
[----:B------:R-:W-:-:S07]  /*3260*/  MOV R0, UR4 ;  /* 0x0000000400007c02 */ /* 0x000fce0008000f00 */
.L_x_60:
[----:B-1----:R1:W2:Y:S02]  /*3270*/  SYNCS.PHASECHK.TRANS64.TRYWAIT P0, [R0+URZ+0x150], R2 ;  /* 0x00015002000075a7 */ /* 0x0022a400080011ff */
[----:B--2---:R-:W-:Y:S05]  /*3280*/  @!P0 NANOSLEEP.SYNCS 0x989680 ;  /* 0x009896800000895d */ /* 0x004fea0003900000 */
[----:B------:R-:W2:Y:S02]  /*3290*/  @!P0 SYNCS.PHASECHK.TRANS64 P0, [R0+URZ+0x150], R2 ;  /* 0x00015002000085a7 */ /* 0x000ea400080010ff */
[----:B--2---:R-:W-:Y:S05]  /*32a0*/  @P0 EXIT ;  /* 0x000000000000094d */ /* 0x004fea0003800000 */
[----:B------:R-:W-:Y:S05]  /*32b0*/  BRA `(.L_x_60) ;  /* 0xfffffffc00ec7947 */ /* 0x000fea000383ffff */
.L_x_53:
[----:B------:R-:W-:-:S09]  /*32c0*/  UISETP.NE.AND UP1, UPT, UR8, URZ, UPT ;  /* 0x000000ff0800728c */ /* 0x000fd2000bf25270 */
[----:B------:R-:W-:Y:S05]  /*32d0*/  BRA.U UP1, `(.L_x_61) ;  /* 0x0000000d017c7547 */ /* 0x000fea000b800000 */
[----:B------:R-:W-:Y:S01]  /*32e0*/  UMOV UR4, 0x40 ;  /* 0x0000004000047882 */ /* 0x000fe20000000000 */
[----:B------:R-:W-:Y:S01]  /*32f0*/  NOP ;  /* 0x0000000000007918 */ /* 0x000fe20000000000 */
[----:B------:R-:W-:Y:S01]  /*3300*/  ULEA UR4, UR37, UR4, 0x18 ;  /* 0x0000000425047291 */ /* 0x000fe2000f8ec0ff */
[----:B------:R-:W-:Y:S02]  /*3310*/  UMOV UR5, 0x400 ;  /* 0x0000040000057882 */ /* 0x000fe40000000000 */
[----:B------:R-:W-:-:S06]  /*3320*/  ULEA UR37, UR37, UR5, 0x18 ;  /* 0x0000000525257291 */ /* 0x000fcc000f8ec0ff */
[----:B------:R-:W1:Y:S02]  /*3330*/  LDS.U8 R0, [UR4+0x1c] ;  /* 0x00001c04ff007984 */ /* 0x000e640008000000 */
[----:B-1----:R-:W-:-:S13]  /*3340*/  ISETP.NE.AND P0, PT, R0, RZ, PT ;  /* 0x000000ff0000720c */ /* 0x002fda0003f05270 */
[----:B------:R-:W-:Y:S05]  /*3350*/  @P0 BRA `(.L_x_62) ;  /* 0x0000000000580947 */ /* 0x000fea0003800000 */
[----:B------:R-:W-:-:S13]  /*3360*/  ELECT P0, URZ, PT ;  /* 0x0000000000ff782f */ /* 0x000fda0003800000 */
[----:B------:R-:W-:Y:S05]  /*3370*/  @!P0 BRA `(.L_x_63) ;  /* 0x0000000000608947 */ /* 0x000fea0003800000 */
[----:B------:R-:W-:Y:S01]  /*3380*/  UMOV UR5, 0x10 ;  /* 0x0000001000057882 */ /* 0x000fe20000000000 */
[----:B------:R-:W-:Y:S01]  /*3390*/  HFMA2 R0, -RZ, RZ, 0, 5.9604644775390625e-08 ;  /* 0x00000001ff007431 */ /* 0x000fe200000001ff */
[----:B------:R-:W-:-:S03]  /*33a0*/  MOV R2, 0xffff ;  /* 0x0000ffff00027802 */ /* 0x000fc60000000f00 */
[----:B------:R-:W-:Y:S04]  /*33b0*/  DEPBAR.LE SB1, 0x36 ;  /* 0x00009d800000791a */ /* 0x000fe80000000000 */
[----:B------:R-:W1:Y:S02]  /*33c0*/  UTCATOMSWS.FIND_AND_SET.ALIGN UP0, UR5, UR5 ;  /* 0x00000005000575e3 */ /* 0x000e640008000800 */
[----:B-1----:R-:W-:Y:S01]  /*33d0*/  MOV R3, UR5 ;  /* 0x0000000500037c02 */ /* 0x002fe20008000f00 */
[----:B------:R-:W-:Y:S06]  /*33e0*/  BRA.U UP0, `(.L_x_64) ;  /* 0x0000000100187547 */ /* 0x000fec000b800000 */
.L_x_65:
[----:B------:R-:W-:Y:S05]  /*33f0*/  NANOSLEEP 0x64 ;  /* 0x000000640000795d */ /* 0x000fea0003800000 */
[----:B------:R-:W-:-:S05]  /*3400*/  UMOV UR5, 0x10 ;  /* 0x0000001000057882 */ /* 0x000fca0000000000 */
[----:B------:R-:W-:Y:S04]  /*3410*/  DEPBAR.LE SB1, 0x36 ;  /* 0x00009d800000791a */ /* 0x000fe80000000000 */
[----:B------:R-:W1:Y:S02]  /*3420*/  UTCATOMSWS.FIND_AND_SET.ALIGN UP0, UR5, UR5 ;  /* 0x00000005000575e3 */ /* 0x000e640008000800 */
[----:B-1----:R-:W-:Y:S01]  /*3430*/  MOV R3, UR5 ;  /* 0x0000000500037c02 */ /* 0x002fe20008000f00 */
[----:B------:R-:W-:Y:S05]  /*3440*/  BRA.U !UP0, `(.L_x_65) ;  /* 0xfffffffd08e87547 */ /* 0x000fea000b83ffff */
.L_x_64:
[-C--:B------:R-:W-:Y:S02]  /*3450*/  SHF.L.U32 R2, R2, R3.reuse, RZ ;  /* 0x0000000302027219 */ /* 0x080fe400000006ff */
[----:B------:R-:W-:Y:S01]  /*3460*/  SHF.L.U32 R0, R0, R3, RZ ;  /* 0x0000000300007219 */ /* 0x000fe200000006ff */
[----:B------:R-:W-:Y:S02]  /*3470*/  IMAD.SHL.U32 R3, R3, 0x20, RZ ;  /* 0x0000002003037824 */ /* 0x000fe400078e00ff */
[----:B------:R1:W-:Y:S04]  /*3480*/  ATOMS.OR RZ, [UR4+0x14], R2 ;  /* 0x00001402ffff798c */ /* 0x0003e8000b000004 */
[----:B------:R1:W-:Y:S04]  /*3490*/  ATOMS.OR RZ, [UR4+0x18], R0 ;  /* 0x00001800ffff798c */ /* 0x0003e8000b000004 */
[----:B------:R1:W-:Y:S01]  /*34a0*/  STS [UR37+0x1f0], R3 ;  /* 0x0001f003ff007988 */ /* 0x0003e20008000825 */
[----:B------:R-:W-:Y:S05]  /*34b0*/  BRA `(.L_x_63) ;  /* 0x0000000000107947 */ /* 0x000fea0003800000 */
.L_x_62:
[----:B------:R-:W-:Y:S02]  /*34c0*/  MOV R0, 0xffffffff ;  /* 0xffffffff00007802 */ /* 0x000fe40000000f00 */
[----:B------:R-:W-:-:S03]  /*34d0*/  MOV R2, 0x3500 ;  /* 0x0000350000027802 */ /* 0x000fc60000000f00 */
[----:B------:R1:W-:Y:S04]  /*34e0*/  STS [UR37+0x1f0], R0 ;  /* 0x0001f000ff007988 */ /* 0x0003e80008000825 */
[----:B-1-3-5:R-:W-:Y:S05]  /*34f0*/  CALL.REL.NOINC `($__internal_1_$__cuda_sm10x_tcgen05_guardrail_trap_phase_invalid_during_alloc) ;  /* 0x0000005400647944 */ /* 0x02afea0003c00000 */
.L_x_63:
[----:B------:R-:W-:Y:S05]  /*3500*/  WARPSYNC.ALL ;  /* 0x0000000000007948 */ /* 0x000fea0003800000 */
[----:B------:R-:W2:Y:S01]  /*3510*/  S2UR UR6, SR_CgaCtaId ;  /* 0x00000000000679c3 */ /* 0x000ea20000008800 */
[----:B------:R-:W-:Y:S01]  /*3520*/  UMOV UR4, 0x400 ;  /* 0x0000040000047882 */ /* 0x000fe20000000000 */
[----:B------:R-:W-:-:S06]  /*3530*/  NOP ;  /* 0x0000000000007918 */ /* 0x000fcc0000000000 */
[----:B------:R-:W-:Y:S06]  /*3540*/  BAR.ARV 0x6, 0xa0 ;  /* 0x0182800000007b1d */ /* 0x000fec0000002000 */
[----:B------:R-:W4:Y:S01]  /*3550*/  LDCU UR7, c[0x0][0x38c] ;  /* 0x00007180ff0777ac */ /* 0x000f220008000800 */
[----:B------:R-:W-:Y:S01]  /*3560*/  IMAD.MOV.U32 R11, RZ, RZ, 0x1 ;  /* 0x00000001ff0b7424 */ /* 0x000fe200078e00ff */
[----:B------:R-:W-:Y:S01]  /*3570*/  CS2R R8, SRZ ;  /* 0x0000000000087805 */ /* 0x000fe2000001ff00 */
[----:B------:R-:W-:Y:S01]  /*3580*/  IMAD.MOV.U32 R10, RZ, RZ, RZ ;  /* 0x000000ffff0a7224 */ /* 0x000fe200078e00ff */
[----:B------:R-:W-:Y:S01]  /*3590*/  UMOV UR18, URZ ;  /* 0x000000ff00127c82 */ /* 0x000fe20008000000 */
[----:B------:R-:W-:Y:S01]  /*35a0*/  UMOV UR17, URZ ;  /* 0x000000ff00117c82 */ /* 0x000fe20008000000 */
[----:B------:R-:W-:Y:S01]  /*35b0*/  UMOV UR22, 0x0 ;  /* 0x0000000000167882 */ /* 0x000fe20000000000 */
[----:B------:R-:W-:Y:S01]  /*35c0*/  UMOV UR23, 0x8100490 ;  /* 0x0810049000177882 */ /* 0x000fe20000000000 */
[----:B------:R-:W-:Y:S01]  /*35d0*/  UMOV UR20, 0x0 ;  /* 0x0000000000147882 */ /* 0x000fe20000000000 */
[----:B------:R-:W-:Y:S01]  /*35e0*/  UMOV UR21, 0x8100490 ;  /* 0x0810049000157882 */ /* 0x000fe20000000000 */
[----:B--2---:R-:W-:Y:S01]  /*35f0*/  ULEA UR6, UR6, UR4, 0x18 ;  /* 0x0000000406067291 */ /* 0x004fe2000f8ec0ff */
[----:B------:R-:W2:Y:S03]  /*3600*/  LDCU UR4, c[0x0][0x38c] ;  /* 0x00007180ff0477ac */ /* 0x000ea60008000800 */
[----:B------:R-:W-:-:S02]  /*3610*/  UIADD3 UR11, UPT, UPT, UR6, 0x6400, URZ ;  /* 0x00006400060b7890 */ /* 0x000fc4000fffe0ff */
[----:B----4-:R-:W-:-:S03]  /*3620*/  UIADD3 UR7, UPT, UPT, UR7, 0x1f, URZ ;  /* 0x0000001f07077890 */ /* 0x010fc6000fffe0ff */
[----:B-1----:R-:W1:Y:S01]  /*3630*/  LDS R0, [UR6+0x1f0] ;  /* 0x0001f006ff007984 */ /* 0x002e620008000800 */
[----:B------:R-:W-:Y:S02]  /*3640*/  UIADD3 UR12, UPT, UPT, UR6, 0x26400, URZ ;  /* 0x00026400060c7890 */ /* 0x000fe4000fffe0ff */
[----:B------:R-:W-:Y:S02]  /*3650*/  USHF.R.S32.HI UR5, URZ, 0x1f, UR7 ;  /* 0x0000001fff057899 */ /* 0x000fe40008011407 */
[----:B------:R-:W-:Y:S02]  /*3660*/  USHF.R.U32.HI UR11, URZ, 0x4, UR11 ;  /* 0x00000004ff0b7899 */ /* 0x000fe4000801160b */
[----:B------:R-:W-:Y:S02]  /*3670*/  ULEA.HI UR5, UR5, UR7, URZ, 0x5 ;  /* 0x0000000705057291 */ /* 0x000fe4000f8f28ff */
[----:B------:R-:W-:Y:S02]  /*3680*/  USHF.R.U32.HI UR12, URZ, 0x4, UR12 ;  /* 0x00000004ff0c7899 */ /* 0x000fe4000801160c */
[----:B------:R-:W-:-:S02]  /*3690*/  USHF.R.S32.HI UR5, URZ, 0x5, UR5 ;  /* 0x00000005ff057899 */ /* 0x000fc40008011405 */
[----:B------:R-:W-:Y:S02]  /*36a0*/  ULOP3.LUT UR11, UR11, 0x3fff, URZ, 0xc0, !UPT ;  /* 0x00003fff0b0b7892 */ /* 0x000fe4000f8ec0ff */
[----:B------:R-:W-:Y:S02]  /*36b0*/  UISETP.LT.AND UP0, UPT, UR5, 0x1, UPT ;  /* 0x000000010500788c */ /* 0x000fe4000bf01270 */
[----:B------:R-:W-:Y:S02]  /*36c0*/  ULOP3.LUT UR12, UR12, 0x3fff, URZ, 0xc0, !UPT ;  /* 0x00003fff0c0c7892 */ /* 0x000fe4000f8ec0ff */
[----:B------:R-:W-:Y:S02]  /*36d0*/  USEL UR10, UR5, 0x1, !UP0 ;  /* 0x00000001050a7887 */ /* 0x000fe4000c000000 */
[----:B------:R-:W-:Y:S02]  /*36e0*/  ULOP3.LUT UR11, UR11, 0x10000, URZ, 0xfc, !UPT ;  /* 0x000100000b0b7892 */ /* 0x000fe4000f8efcff */
[----:B------:R-:W-:-:S02]  /*36f0*/  ULOP3.LUT UR12, UR12, 0x10000, URZ, 0xfc, !UPT ;  /* 0x000100000c0c7892 */ /* 0x000fc4000f8efcff */
[----:B------:R-:W-:Y:S02]  /*3700*/  UIADD3 UR10, UPT, UPT, -UR10, URZ, URZ ;  /* 0x000000ff0a0a7290 */ /* 0x000fe4000fffe1ff */
[----:B--2---:R-:W-:Y:S01]  /*3710*/  UISETP.GE.AND UP3, UPT, UR4, 0x1, UPT ;  /* 0x000000010400788c */ /* 0x004fe2000bf66270 */
[----:B-1----:R-:W-:-:S15]  /*3720*/  R2UR UR19, R0 ;  /* 0x00000000001372ca */ /* 0x002fde00000e0000 */
.L_x_72:
[----:B------:R-:W-:Y:S02]  /*3730*/  LEA R0, R10, UR6, 0x3 ;  /* 0x000000060a007c11 */ /* 0x000fe4000f8e18ff */
[----:B------:R-:W-:Y:S02]  /*3740*/  SHF.L.U32 R2, R9, 0x1f, RZ ;  /* 0x0000001f09027819 */ /* 0x000fe400000006ff */
[----:B------:R-:W-:Y:S01]  /*3750*/  PLOP3.LUT P0, PT, PT, PT, UP3, 0x80, 0x8 ;  /* 0x000000000008781c */ /* 0x000fe20003f0f038 */
[----:B------:R-:W-:Y:S01]  /*3760*/  VIADD R3, R0, 0x150 ;  /* 0x0000015000037836 */ /* 0x000fe20000000000 */
[----:B-1----:R-:W1:Y:S02]  /*3770*/  SYNCS.PHASECHK.TRANS64.TRYWAIT P1, [R0+URZ+0x140], R2 ;  /* 0x00014002000075a7 */ /* 0x002e6400080211ff */
[----:B-1--4-:R-:W-:Y:S09]  /*3780*/  @!P1 BRA `(.L_x_66) ;  /* 0x0000004c00349947 */ /* 0x012ff20003800000 */
.L_x_167:
[----:B------:R-:W-:Y:S01]  /*3790*/  LEA R4, R10, UR6, 0x4 ;  /* 0x000000060a047c11 */ /* 0x000fe2000f8e20ff */
[----:B------:R-:W-:Y:S01]  /*37a0*/  @UP3 ULEA UR4, UR17, UR6, 0x3 ;  /* 0x0000000611043291 */ /* 0x000fe2000f8e18ff */
[----:B------:R-:W-:Y:S01]  /*37b0*/  PLOP3.LUT P2, PT, PT, PT, PT, 0x80, 0x8 ;  /* 0x000000000008781c */ /* 0x000fe20003f4f070 */
[----:B------:R-:W-:Y:S01]  /*37c0*/  ULEA UR8, UR18, UR6, 0x3 ;  /* 0x0000000612087291 */ /* 0x000fe2000f8e18ff */
[----:B------:R-:W-:Y:S01]  /*37d0*/  PRMT R3, RZ, 0x654, R3 ;  /* 0x00000654ff037816 */ /* 0x000fe20000000003 */
[----:B------:R-:W-:Y:S01]  /*37e0*/  ULEA UR9, UR18, UR19, 0x6 ;  /* 0x0000001312097291 */ /* 0x000fe2000f8e30ff */
[----:B------:R-:W2:Y:S01]  /*37f0*/  LDS.128 R4, [R4+0x1d0] ;  /* 0x0001d00004047984 */ /* 0x000ea20000000c00 */
[----:B-1----:R-:W-:Y:S02]  /*3800*/  @P0 SHF.L.U32 R2, R8, 0x1f, RZ ;  /* 0x0000001f08020819 */ /* 0x002fe400000006ff */
[----:B------:R-:W-:Y:S01]  /*3810*/  SHF.L.U32 R0, R11, 0x1f, RZ ;  /* 0x0000001f0b007819 */ /* 0x000fe200000006ff */
[----:B------:R-:W-:Y:S01]  /*3820*/  @!PT LDS RZ, [RZ] ;  /* 0x00000000fffff984 */ /* 0x000fe20000000800 */
[----:B------:R-:W-:Y:S01]  /*3830*/  @!PT LDS RZ, [RZ] ;  /* 0x00000000fffff984 */ /* 0x000fe20000000800 */
[----:B------:R-:W-:Y:S01]  /*3840*/  @!PT LDS RZ, [RZ] ;  /* 0x00000000fffff984 */ /* 0x000fe20000000800 */
[----:B------:R-:W-:Y:S01]  /*3850*/  @!PT LDS RZ, [RZ] ;  /* 0x00000000fffff984 */ /* 0x000fe20000000800 */
[----:B------:R1:W-:Y:S06]  /*3860*/  MEMBAR.ALL.CTA ;  /* 0x0000000000007992 */ /* 0x0003ec0000008000 */
[----:B-1----:R-:W1:Y:S02]  /*3870*/  FENCE.VIEW.ASYNC.S ;  /* 0x00000000000073c6 */ /* 0x002e640000000000 */
[----:B-1----:R1:W-:Y:S01]  /*3880*/  SYNCS.ARRIVE.TRANS64.RED.A1T0 RZ, [R3+URZ], RZ ;  /* 0x000000ff03ff79a7 */ /* 0x0023e200081004ff */
[----:B------:R1:W4:Y:S01]  /*3890*/  @P0 SYNCS.PHASECHK.TRANS64.TRYWAIT P2, [UR4], R2 ;  /* 0x00000002ff0005a7 */ /* 0x0003220008041104 */
[----:B--2---:R-:W-:Y:S01]  /*38a0*/  LOP3.LUT P1, RZ, R6, 0x1, RZ, 0xc0, !PT ;  /* 0x0000000106ff7812 */ /* 0x004fe2000782c0ff */
[----:B------:R-:W2:Y:S02]  /*38b0*/  SYNCS.PHASECHK.TRANS64.TRYWAIT P0, [UR8+0x180], R0 ;  /* 0x00018000ff0075a7 */ /* 0x000ea40008001108 */
[----:B-12-4-:R-:W-:Y:S10]  /*38c0*/  @!P0 BRA `(.L_x_67) ;  /* 0x0000004800f88947 */ /* 0x016ff40003800000 */
.L_x_169:
[----:B------:R-:W-:Y:S01]  /*38d0*/  IADD3 R10, PT, PT, R10, 0x1, RZ ;  /* 0x000000010a0a7810 */ /* 0x000fe20007ffe0ff */
[----:B------:R-:W-:Y:S06]  /*38e0*/  BRA.U !UP3, `(.L_x_68) ;  /* 0x000000010b987547 */ /* 0x000fec000b800000 */
[----:B------:R-:W-:Y:S01]  /*38f0*/  UPLOP3.LUT UP4, UPT, UPT, UPT, UPT, 0x40, 0x4 ;  /* 0x000000000004789c */ /* 0x000fe20003f8e870 */
[----:B------:R-:W-:Y:S01]  /*3900*/  UMOV UR16, UR10 ;  /* 0x0000000a00107c82 */ /* 0x000fe20008000000 */
[----:B------:R-:W-:Y:S01]  /*3910*/  UMOV UR15, UR5 ;  /* 0x00000005000f7c82 */ /* 0x000fe20008000000 */
[----:B------:R-:W-:-:S08]  /*3920*/  UMOV UR14, UR17 ;  /* 0x00000011000e7c82 */ /* 0x000fd00008000000 */
.L_x_71:
[----:B------:R-:W-:Y:S02]  /*3930*/  UIADD3 UR16, UPT, UPT, UR16, 0x1, URZ ;  /* 0x0000000110107890 */ /* 0x000fe4000fffe0ff */
[----:B--2---:R-:W-:Y:S02]  /*3940*/  ULEA UR7, UR14, UR6, 0x3 ;  /* 0x000000060e077291 */ /* 0x004fe4000f8e18ff */
[----:B------:R-:W-:Y:S01]  /*3950*/  UISETP.NE.AND UP0, UPT, UR16, URZ, UPT ;  /* 0x000000ff1000728c */ /* 0x000fe2000bf05270 */
[----:B----4-:R-:W-:Y:S10]  /*3960*/  @P2 BRA `(.L_x_69) ;  /* 0x00000000000c2947 */ /* 0x010ff40003800000 */
[----:B-1----:R-:W-:Y:S04]  /*3970*/  SHF.L.U32 R2, R8, 0x1f, RZ ;  /* 0x0000001f08027819 */ /* 0x002fe800000006ff */
[----:B------:R-:W1:Y:S02]  /*3980*/  SYNCS.PHASECHK.TRANS64.TRYWAIT P0, [UR7], R2 ;  /* 0x00000002ff0075a7 */ /* 0x000e640008001107 */
[----:B-1----:R-:W-:Y:S05]  /*3990*/  @!P0 BRA `(.L_x_70) ;  /* 0x0000004800dc8947 */ /* 0x002fea0003800000 */
.L_x_69:
[----:B------:R-:W-:Y:S01]  /*39a0*/  UISETP.NE.AND UP1, UPT, UR15, 0x1, UPT ;  /* 0x000000010f00788c */ /* 0x000fe2000bf25270 */
[----:B------:R-:W-:Y:S01]  /*39b0*/  PLOP3.LUT P2, PT, PT, PT, PT, 0x80, 0x8 ;  /* 0x000000000008781c */ /* 0x000fe20003f4f070 */
[----:B------:R-:W-:Y:S02]  /*39c0*/  UIADD3 UR17, UPT, UPT, UR14, 0x1, URZ ;  /* 0x000000010e117890 */ /* 0x000fe4000fffe0ff */
[----:B------:R-:W-:Y:S02]  /*39d0*/  ULEA UR24, UR14, UR12, 0x8 ;  /* 0x0000000c0e187291 */ /* 0x000fe4000f8e40ff */
[----:B------:R-:W-:Y:S01]  /*39e0*/  UISETP.NE.AND UP2, UPT, UR17, 0x10, UPT ;  /* 0x000000101100788c */ /* 0x000fe2000bf45270 */
[----:B------:R-:W-:Y:S01]  /*39f0*/  PLOP3.LUT P0, PT, PT, PT, UP1, 0x80, 0x8 ;  /* 0x000000000008781c */ /* 0x000fe20003f0f018 */
[----:B------:R-:W-:Y:S02]  /*3a00*/  ULEA UR26, UR14, UR11, 0x9 ;  /* 0x0000000b0e1a7291 */ /* 0x000fe4000f8e48ff */
[----:B------:R-:W-:Y:S02]  /*3a10*/  USEL UR13, URZ, 0x1, UP2 ;  /* 0x00000001ff0d7887 */ /* 0x000fe40009000000 */
[----:B------:R-:W-:Y:S02]  /*3a20*/  USEL UR17, UR17, URZ, UP2 ;  /* 0x000000ff11117287 */ /* 0x000fe40009000000 */
[----:B------:R-:W-:Y:S02]  /*3a30*/  UIADD3 UR30, UPT, UPT, UR24, 0x2, URZ ;  /* 0x00000002181e7890 */ /* 0x000fe4000fffe0ff */
[----:B------:R-:W-:Y:S01]  /*3a40*/  @UP1 ULEA UR4, UR17, UR6, 0x3 ;  /* 0x0000000611041291 */ /* 0x000fe2000f8e18ff */
[----:B------:R-:W-:Y:S01]  /*3a50*/  LOP3.LUT R8, R8, UR13, RZ, 0x3c, !PT ;  /* 0x0000000d08087c12 */ /* 0x000fe2000f8e3cff */
[----:B------:R-:W-:Y:S02]  /*3a60*/  UIADD3 UR28, UPT, UPT, UR26, 0x2, URZ ;  /* 0x000000021a1c7890 */ /* 0x000fe4000fffe0ff */
[----:B------:R-:W-:Y:S01]  /*3a70*/  UIADD3 UR7, UPT, UPT, UR7, 0x80, URZ ;  /* 0x0000008007077890 */ /* 0x000fe2000fffe0ff */
[----:B-1----:R-:W-:Y:S01]  /*3a80*/  @P0 SHF.L.U32 R0, R8, 0x1f, RZ ;  /* 0x0000001f08000819 */ /* 0x002fe200000006ff */
[----:B------:R-:W-:Y:S01]  /*3a90*/  UMOV UR25, 0x80004020 ;  /* 0x8000402000197882 */ /* 0x000fe20000000000 */
[----:B------:R-:W-:Y:S01]  /*3aa0*/  UMOV UR27, 0x80004020 ;  /* 0x80004020001b7882 */ /* 0x000fe20000000000 */
[----:B------:R-:W-:Y:S01]  /*3ab0*/  UMOV UR31, 0x80004020 ;  /* 0x80004020001f7882 */ /* 0x000fe20000000000 */
[----:B------:R2:W4:Y:S01]  /*3ac0*/  @P0 SYNCS.PHASECHK.TRANS64.TRYWAIT P2, [UR4], R0 ;  /* 0x00000000ff0005a7 */ /* 0x0005220008041104 */
[----:B------:R-:W-:Y:S01]  /*3ad0*/  UIADD3 UR15, UPT, UPT, UR15, -0x1, URZ ;  /* 0xffffffff0f0f7890 */ /* 0x000fe2000fffe0ff */
[----:B------:R2:W-:Y:S01]  /*3ae0*/  UTCHMMA gdesc[UR26], gdesc[UR24], tmem[UR9], tmem[UR22], idesc[UR23], UP4 ;  /* 0x00ff16181a0075ea */ /* 0x0005e2000a000009 */
[----:B------:R-:W-:Y:S01]  /*3af0*/  UPLOP3.LUT UP4, UPT, UPT, UPT, UPT, 0x80, 0x8 ;  /* 0x000000000008789c */ /* 0x000fe20003f8f070 */
[----:B------:R-:W-:Y:S01]  /*3b00*/  UMOV UR29, 0x80004020 ;  /* 0x80004020001d7882 */ /* 0x000fe20000000000 */
[----:B------:R-:W-:Y:S01]  /*3b10*/  UMOV UR14, UR17 ;  /* 0x00000011000e7c82 */ /* 0x000fe20008000000 */
[----:B------:R2:W-:Y:S01]  /*3b20*/  UTCHMMA gdesc[UR28], gdesc[UR30], tmem[UR9], tmem[UR20], idesc[UR21], UPT ;  /* 0x00ff141e1c0075ea */ /* 0x0005e2000b800009 */
[----:B------:R2:W-:Y:S01]  /*3b30*/  UTCBAR [UR7], URZ ;  /* 0x000000ff070073e9 */ /* 0x0005e200080000ff */
[----:B------:R-:W-:Y:S06]  /*3b40*/  BRA.U UP0, `(.L_x_71) ;  /* 0xfffffffd00787547 */ /* 0x000fec000b83ffff */
.L_x_68:
[----:B------:R-:W-:Y:S01]  /*3b50*/  UIADD3 UR18, UPT, UPT, UR18, 0x1, URZ ;  /* 0x0000000112127890 */ /* 0x000fe2000fffe0ff */
[C---:B------:R-:W-:Y:S01]  /*3b60*/  ISETP.NE.AND P0, PT, R10.reuse, 0x2, PT ;  /* 0x000000020a00780c */ /* 0x040fe20003f05270 */
[----:B------:R-:W-:Y:S02]  /*3b70*/  UIADD3 UR8, UPT, UPT, UR8, 0x160, URZ ;  /* 0x0000016008087890 */ /* 0x000fe4000fffe0ff */
[----:B------:R-:W-:Y:S01]  /*3b80*/  UISETP.NE.AND UP0, UPT, UR18, 0x4, UPT ;  /* 0x000000041200788c */ /* 0x000fe2000bf05270 */
[----:B-12---:R-:W-:Y:S02]  /*3b90*/  SEL R0, RZ, 0x1, P0 ;  /* 0x00000001ff007807 */ /* 0x006fe40000000000 */
[----:B------:R-:W-:Y:S01]  /*3ba0*/  SEL R10, R10, RZ, P0 ;  /* 0x000000ff0a0a7207 */ /* 0x000fe20000000000 */
[----:B------:R-:W-:Y:S01]  /*3bb0*/  USEL UR4, URZ, 0x1, UP0 ;  /* 0x00000001ff047887 */ /* 0x000fe20008000000 */
[----:B------:R-:W-:Y:S01]  /*3bc0*/  LOP3.LUT R9, R9, R0, RZ, 0x3c, !PT ;  /* 0x0000000009097212 */ /* 0x000fe200078e3cff */
[----:B------:R-:W-:Y:S01]  /*3bd0*/  USEL UR18, UR18, URZ, UP0 ;  /* 0x000000ff12127287 */ /* 0x000fe20008000000 */
[----:B------:R1:W-:Y:S03]  /*3be0*/  UTCBAR [UR8], URZ ;  /* 0x000000ff080073e9 */ /* 0x0003e600080000ff */
[----:B------:R-:W-:Y:S01]  /*3bf0*/  LOP3.LUT R11, R11, UR4, RZ, 0x3c, !PT ;  /* 0x000000040b0b7c12 */ /* 0x000fe2000f8e3cff */
[----:B------:R-:W-:Y:S07]  /*3c00*/  @P1 BRA `(.L_x_72) ;  /* 0xfffffff800c81947 */ /* 0x000fee000383ffff */
[----:B------:R-:W2:Y:S01]  /*3c10*/  S2UR UR4, SR_CgaCtaId ;  /* 0x00000000000479c3 */ /* 0x000ea20000008800 */
[----:B------:R-:W-:Y:S01]  /*3c20*/  ELECT P0, URZ, PT ;  /* 0x0000000000ff782f */ /* 0x000fe20003800000 */
[----:B------:R-:W-:Y:S01]  /*3c30*/  IMAD.MOV.U32 R0, RZ, RZ, 0x1 ;  /* 0x00000001ff007424 */ /* 0x000fe200078e00ff */
[----:B------:R-:W-:Y:S01]  /*3c40*/  UIADD3 UR6, UPT, UPT, UR6, 0x180, URZ ;  /* 0x0000018006067890 */ /* 0x000fe2000fffe0ff */
[----:B------:R-:W-:Y:S01]  /*3c50*/  SHF.L.U32 R2, R11, 0x1f, RZ ;  /* 0x0000001f0b027819 */ /* 0x000fe200000006ff */
[----:B------:R-:W-:-:S03]  /*3c60*/  UMOV UR5, 0x40 ;  /* 0x0000004000057882 */ /* 0x000fc60000000000 */
[----:B------:R-:W-:Y:S01]  /*3c70*/  UVIRTCOUNT.DEALLOC.SMPOOL 0x80 ;  /* 0x000000800000784c */ /* 0x000fe20000000000 */
[----:B--2---:R-:W-:Y:S02]  /*3c80*/  ULEA UR4, UR4, UR5, 0x18 ;  /* 0x0000000504047291 */ /* 0x004fe4000f8ec0ff */
[----:B------:R-:W-:-:S07]  /*3c90*/  ULEA UR5, UR18, UR6, 0x3 ;  /* 0x0000000612057291 */ /* 0x000fce000f8e18ff */
[----:B------:R2:W-:Y:S02]  /*3ca0*/  @P0 STS.U8 [UR4+0x1c], R0 ;  /* 0x00001c00ff000988 */ /* 0x0005e40008000004 */
[----:B------:R-:W3:Y:S02]  /*3cb0*/  SYNCS.PHASECHK.TRANS64.TRYWAIT P0, [UR5], R2 ;  /* 0x00000002ff0075a7 */ /* 0x000ee40008001105 */
[----:B--23--:R-:W-:Y:S05]  /*3cc0*/  @!P0 BRA `(.L_x_73) ;  /* 0x0000004800288947 */ /* 0x00cfea0003800000 */
.L_x_172:
[----:B------:R-:W-:-:S04]  /*3cd0*/  UIADD3 UR7, UPT, UPT, UR18, 0x1, URZ ;  /* 0x0000000112077890 */ /* 0x000fc8000fffe0ff */
[----:B------:R-:W-:-:S04]  /*3ce0*/  UISETP.NE.AND UP0, UPT, UR7, 0x4, UPT ;  /* 0x000000040700788c */ /* 0x000fc8000bf05270 */
[----:B-1----:R-:W-:Y:S02]  /*3cf0*/  USEL UR8, URZ, 0x1, UP0 ;  /* 0x00000001ff087887 */ /* 0x002fe40008000000 */
[----:B------:R-:W-:-:S04]  /*3d00*/  USEL UR7, UR7, URZ, UP0 ;  /* 0x000000ff07077287 */ /* 0x000fc80008000000 */
[----:B------:R-:W-:Y:S01]  /*3d10*/  ULEA UR5, UR7, UR6, 0x3 ;  /* 0x0000000607057291 */ /* 0x000fe2000f8e18ff */
[----:B--2---:R-:W-:-:S04]  /*3d20*/  LOP3.LUT R2, R11, UR8, RZ, 0x3c, !PT ;  /* 0x000000080b027c12 */ /* 0x004fc8000f8e3cff */
[----:B------:R-:W-:-:S04]  /*3d30*/  SHF.L.U32 R3, R2, 0x1f, RZ ;  /* 0x0000001f02037819 */ /* 0x000fc800000006ff */
[----:B------:R-:W1:Y:S02]  /*3d40*/  SYNCS.PHASECHK.TRANS64.TRYWAIT P0, [UR5], R3 ;  /* 0x00000003ff0075a7 */ /* 0x000e640008001105 */
[----:B-1----:R-:W-:Y:S05]  /*3d50*/  @!P0 BRA `(.L_x_74) ;  /* 0x00000048001c8947 */ /* 0x002fea0003800000 */
.L_x_174:
        /* <DEDUP_REMOVED lines=9> */
.L_x_176:
[----:B------:R-:W-:-:S04]  /*3df0*/  UIADD3 UR7, UPT, UPT, UR7, 0x1, URZ ;  /* 0x0000000107077890 */ /* 0x000fc8000fffe0ff */
[----:B------:R-:W-:-:S04]  /*3e00*/  UISETP.NE.AND UP0, UPT, UR7, 0x4, UPT ;  /* 0x000000040700788c */ /* 0x000fc8000bf05270 */
[----:B------:R-:W-:Y:S02]  /*3e10*/  USEL UR5, URZ, 0x1, UP0 ;  /* 0x00000001ff057887 */ /* 0x000fe40008000000 */
[----:B------:R-:W-:-:S04]  /*3e20*/  USEL UR7, UR7, URZ, UP0 ;  /* 0x000000ff07077287 */ /* 0x000fc80008000000 */
[----:B------:R-:W-:Y:S01]  /*3e30*/  ULEA UR7, UR7, UR6, 0x3 ;  /* 0x0000000607077291 */ /* 0x000fe2000f8e18ff */
[----:B------:R-:W-:-:S04]  /*3e40*/  LOP3.LUT R2, R2, UR5, RZ, 0x3c, !PT ;  /* 0x0000000502027c12 */ /* 0x000fc8000f8e3cff */
[----:B------:R-:W-:-:S04]  /*3e50*/  SHF.L.U32 R2, R2, 0x1f, RZ ;  /* 0x0000001f02027819 */ /* 0x000fc800000006ff */
[----:B------:R-:W2:Y:S02]  /*3e60*/  SYNCS.PHASECHK.TRANS64.TRYWAIT P0, [UR7], R2 ;  /* 0x00000002ff0075a7 */ /* 0x000ea40008001107 */
[----:B--2---:R-:W-:Y:S05]  /*3e70*/  @!P0 BRA `(.L_x_76) ;  /* 0x0000004800048947 */ /* 0x004fea0003800000 */
.L_x_178:
[----:B------:R-:W-:Y:S01]  /*3e80*/  NOP ;  /* 0x0000000000007918 */ /* 0x000fe20000000000 */
[----:B-1----:R-:W1:Y:S01]  /*3e90*/  LDS R0, [UR4+0x14] ;  /* 0x00001404ff007984 */ /* 0x002e620008000800 */
[----:B------:R-:W-:Y:S01]  /*3ea0*/  ULOP3.LUT UR6, UR19, 0xffff, URZ, 0xc0, !UPT ;  /* 0x0000ffff13067892 */ /* 0x000fe2000f8ec0ff */
[----:B------:R-:W-:Y:S01]  /*3eb0*/  UMOV UR8, 0xffff ;  /* 0x0000ffff00087882 */ /* 0x000fe20000000000 */
[----:B------:R-:W-:Y:S02]  /*3ec0*/  UMOV UR5, 0x1 ;  /* 0x0000000100057882 */ /* 0x000fe40000000000 */
[----:B------:R-:W-:-:S04]  /*3ed0*/  USHF.R.U32.HI UR6, URZ, 0x5, UR6 ;  /* 0x00000005ff067899 */ /* 0x000fc80008011606 */
[----:B------:R-:W-:Y:S02]  /*3ee0*/  USHF.L.U32 UR8, UR8, UR6, URZ ;  /* 0x0000000608087299 */ /* 0x000fe400080006ff */
[----:B------:R-:W-:-:S04]  /*3ef0*/  USHF.L.U32 UR5, UR5, UR6, URZ ;  /* 0x0000000605057299 */ /* 0x000fc800080006ff */
[----:B-1----:R-:W-:-:S04]  /*3f00*/  LOP3.LUT R0, R0, UR8, RZ, 0xc0, !PT ;  /* 0x0000000800007c12 */ /* 0x002fc8000f8ec0ff */
[----:B------:R-:W-:-:S13]  /*3f10*/  ISETP.NE.AND P0, PT, R0, UR8, PT ;  /* 0x0000000800007c0c */ /* 0x000fda000bf05270 */
[----:B------:R-:W-:Y:S05]  /*3f20*/  @P0 BRA `(.L_x_77) ;  /* 0x0000000000580947 */ /* 0x000fea0003800000 */
[----:B------:R-:W1:Y:S02]  /*3f30*/  LDS R0, [UR4+0x18] ;  /* 0x00001804ff007984 */ /* 0x000e640008000800 */
[----:B-1----:R-:W-:-:S04]  /*3f40*/  LOP3.LUT R0, R0, UR5, RZ, 0xc0, !PT ;  /* 0x0000000500007c12 */ /* 0x002fc8000f8ec0ff */
[----:B------:R-:W-:-:S13]  /*3f50*/  ISETP.NE.AND P0, PT, R0, UR5, PT ;  /* 0x0000000500007c0c */ /* 0x000fda000bf05270 */
[----:B------:R-:W-:Y:S05]  /*3f60*/  @P0 BRA `(.L_x_78) ;  /* 0x00000000003c0947 */ /* 0x000fea0003800000 */
[----:B------:R-:W1:Y:S01]  /*3f70*/  S2R R2, SR_LANEID ;  /* 0x0000000000027919 */ /* 0x000e620000000000 */
[----:B------:R-:W-:Y:S01]  /*3f80*/  ULOP3.LUT UR8, URZ, UR8, URZ, 0x33, !UPT ;  /* 0x00000008ff087292 */ /* 0x000fe2000f8e33ff */
[----:B------:R-:W-:Y:S02]  /*3f90*/  VOTEU.ANY UR7, UPT, PT ;  /* 0x0000000000077886 */ /* 0x000fe400038e0100 */
[----:B------:R-:W-:-:S03]  /*3fa0*/  UFLO.U32 UR7, UR7 ;  /* 0x00000007000772bd */ /* 0x000fc600080e0000 */
[----:B------:R-:W-:-:S04]  /*3fb0*/  IMAD.U32 R0, RZ, RZ, UR8 ;  /* 0x00000008ff007e24 */ /* 0x000fc8000f8e00ff */
[----:B------:R2:W3:Y:S02]  /*3fc0*/  REDUX UR6, R0 ;  /* 0x00000000000673c4 */ /* 0x0004e40000000000 */
[----:B------:R1:W-:Y:S02]  /*3fd0*/  UTCATOMSWS.AND URZ, UR8 ;  /* 0x0000000800ff79e3 */ /* 0x0003e40008000000 */
[----:B-1----:R-:W-:Y:S02]  /*3fe0*/  ISETP.EQ.U32.AND P0, PT, R2, UR7, PT ;  /* 0x0000000702007c0c */ /* 0x002fe4000bf02070 */
[----:B--2---:R-:W-:Y:S02]  /*3ff0*/  LOP3.LUT R0, RZ, UR5, RZ, 0x33, !PT ;  /* 0x00000005ff007c12 */ /* 0x004fe4000f8e33ff */
[----:B---3--:R-:W-:Y:S02]  /*4000*/  MOV R2, UR6 ;  /* 0x0000000600027c02 */ /* 0x008fe40008000f00 */
[----:B------:R-:W1:Y:S07]  /*4010*/  REDUX UR5, R0 ;  /* 0x00000000000573c4 */ /* 0x000e6e0000000000 */
[----:B------:R2:W-:Y:S01]  /*4020*/  @P0 ATOMS.AND RZ, [UR4+0x14], R2 ;  /* 0x00001402ffff098c */ /* 0x0005e2000a800004 */
[----:B-1----:R-:W-:-:S05]  /*4030*/  IMAD.U32 R0, RZ, RZ, UR5 ;  /* 0x00000005ff007e24 */ /* 0x002fca000f8e00ff */
[----:B------:R2:W-:Y:S01]  /*4040*/  @P0 ATOMS.AND RZ, [UR4+0x18], R0 ;  /* 0x00001800ffff098c */ /* 0x0005e2000a800004 */
[----:B------:R-:W-:Y:S05]  /*4050*/  BRA `(.L_x_79) ;  /* 0x0000000000147947 */ /* 0x000fea0003800000 */
.L_x_78:
[----:B------:R-:W-:Y:S02]  /*4060*/  MOV R2, 0x4080 ;  /* 0x0000408000027802 */ /* 0x000fe40000000f00 */
[----:B----45:R-:W-:Y:S05]  /*4070*/  CALL.REL.NOINC `($__internal_0_$__cuda_sm10x_tcgen05_guardrail_trap_col_being_dealloced_not_returned_by_alloc) ;  /* 0x0000004800787944 */ /* 0x030fea0003c00000 */
[----:B------:R-:W-:Y:S05]  /*4080*/  BRA `(.L_x_79) ;  /* 0x0000000000087947 */ /* 0x000fea0003800000 */
.L_x_77:
[----:B------:R-:W-:Y:S02]  /*4090*/  MOV R2, 0x40b0 ;  /* 0x000040b000027802 */ /* 0x000fe40000000f00 */
[----:B----45:R-:W-:Y:S05]  /*40a0*/  CALL.REL.NOINC `($__internal_2_$__cuda_sm10x_tcgen05_guardrail_trap_unallocated_columns_being_dealloced) ;  /* 0x0000004800847944 */ /* 0x030fea0003c00000 */
.L_x_79:
[----:B------:R-:W-:Y:S01]  /*40b0*/  NOP ;  /* 0x0000000000007918 */ /* 0x000fe20000000000 */
[----:B------:R-:W-:Y:S05]  /*40c0*/  EXIT ;  /* 0x000000000000794d */ /* 0x000fea0003800000 */
.L_x_61:
[----:B------:R-:W-:-:S09]  /*40d0*/  UISETP.NE.OR UP2, UPT, UR8, 0x3, !UP2 ;  /* 0x000000030800788c */ /* 0x000fd2000d745670 */
[----:B------:R-:W-:Y:S05]  /*40e0*/  BRA.U UP2, `(.L_x_80) ;  /* 0x0000000d02b07547 */ /* 0x000fea000b800000 */
[----:B------:R-:W1:Y:S01]  /*40f0*/  LDC R0, c[0x0][0xb30] ;  /* 0x0002cc00ff007b82 */ /* 0x000e620000000800 */
[----:B------:R-:W2:Y:S01]  /*4100*/  LDCU.64 UR8, c[0x0][0x888] ;  /* 0x00011100ff0877ac */ /* 0x000ea20008000a00 */
[----:B------:R-:W-:Y:S02]  /*4110*/  HFMA2 R27, -RZ, RZ, 0, 0 ;  /* 0x00000000ff1b7431 */ /* 0x000fe400000001ff */
[----:B------:R-:W-:Y:S01]  /*4120*/  IMAD.MOV.U32 R29, RZ, RZ, 0x1 ;  /* 0x00000001ff1d7424 */ /* 0x000fe200078e00ff */
[----:B------:R-:W-:Y:S01]  /*4130*/  MOV R25, 0x2000 ;  /* 0x0000200000197802 */ /* 0x000fe20000000f00 */
[----:B------:R-:W4:Y:S01]  /*4140*/  LDCU.64 UR4, c[0x0][0x890] ;  /* 0x00011200ff0477ac */ /* 0x000f220008000a00 */
[----:B------:R-:W-:Y:S01]  /*4150*/  IMAD.MOV.U32 R28, RZ, RZ, RZ ;  /* 0x000000ffff1c7224 */ /* 0x000fe200078e00ff */
[----:B------:R-:W3:Y:S01]  /*4160*/  LDC R24, c[0x0][0x370] ;  /* 0x0000dc00ff187b82 */ /* 0x000ee20000000800 */
[----:B------:R-:W-:Y:S01]  /*4170*/  UMOV UR7, 0x400 ;  /* 0x0000040000077882 */ /* 0x000fe20000000000 */
[----:B------:R-:W-:-:S02]  /*4180*/  UPLOP3.LUT UP1, UPT, UPT, UPT, UPT, 0x40, 0x4 ;  /* 0x000000000004789c */ /* 0x000fc40003f2e870 */
[----:B------:R-:W-:Y:S01]  /*4190*/  ULEA UR7, UR37, UR7, 0x18 ;  /* 0x0000000725077291 */ /* 0x000fe2000f8ec0ff */
[----:B------:R-:W-:-:S03]  /*41a0*/  UMOV UR13, URZ ;  /* 0x000000ff000d7c82 */ /* 0x000fc60008000000 */
[----:B------:R-:W3:Y:S01]  /*41b0*/  LDC R3, c[0x0][0xb0c] ;  /* 0x0002c300ff037b82 */ /* 0x000ee20000000800 */
[----:B--2---:R-:W-:Y:S02]  /*41c0*/  UISETP.NE.U32.AND UP3, UPT, UR8, URZ, UPT ;  /* 0x000000ff0800728c */ /* 0x004fe4000bf65070 */
[----:B----4-:R-:W-:-:S05]  /*41d0*/  UISETP.NE.U32.AND UP4, UPT, UR4, URZ, UPT ;  /* 0x000000ff0400728c */ /* 0x010fca000bf85070 */
[----:B------:R-:W2:Y:S01]  /*41e0*/  LDC R18, c[0x0][0xb20] ;  /* 0x0002c800ff127b82 */ /* 0x000ea20000000800 */
[----:B-1----:R-:W-:Y:S01]  /*41f0*/  ISETP.NE.AND P1, PT, R0, 0x1, PT ;  /* 0x000000010000780c */ /* 0x002fe20003f25270 */
[----:B------:R-:W-:Y:S02]  /*4200*/  UISETP.NE.AND.EX UP3, UPT, UR9, URZ, UPT, UP3 ;  /* 0x000000ff0900728c */ /* 0x000fe4000bf65330 */
[----:B------:R-:W-:-:S04]  /*4210*/  UISETP.NE.AND.EX UP4, UPT, UR5, URZ, UPT, UP4 ;  /* 0x000000ff0500728c */ /* 0x000fc8000bf85340 */
[----:B------:R-:W1:Y:S08]  /*4220*/  LDC.64 R30, c[0x0][0x348] ;  /* 0x0000d200ff1e7b82 */ /* 0x000e700000000a00 */
[----:B------:R-:W4:Y:S08]  /*4230*/  LDC.64 R16, c[0x0][0xb10] ;  /* 0x0002c400ff107b82 */ /* 0x000f300000000a00 */
[----:B------:R-:W1:Y:S08]  /*4240*/  LDC.64 R6, c[0x0][0xb18] ;  /* 0x0002c600ff067b82 */ /* 0x000e700000000a00 */
[----:B------:R-:W1:Y:S08]  /*4250*/  LDC.64 R4, c[0x0][0xb28] ;  /* 0x0002ca00ff047b82 */ /* 0x000e700000000a00 */
[----:B--23--:R-:W1:Y:S02]  /*4260*/  LDC R19, c[0x0][0x374] ;  /* 0x0000dd00ff137b82 */ /* 0x00ce640000000800 */
.L_x_89:
[C---:B------:R-:W-:Y:S02]  /*4270*/  LEA R0, R28.reuse, UR7, 0x3 ;  /* 0x000000071c007c11 */ /* 0x040fe4000f8e18ff */
[----:B------:R-:W-:Y:S02]  /*4280*/  SHF.L.U32 R2, R27, 0x1f, RZ ;  /* 0x0000001f1b027819 */ /* 0x000fe400000006ff */
[----:B------:R-:W-:Y:S02]  /*4290*/  LEA R20, R28, UR7, 0x4 ;  /* 0x000000071c147c11 */ /* 0x000fe4000f8e20ff */
[----:B--2---:R-:W2:Y:S02]  /*42a0*/  SYNCS.PHASECHK.TRANS64.TRYWAIT P0, [R0+URZ+0x140], R2 ;  /* 0x00014002000075a7 */ /* 0x004ea400080011ff */
[----:B--2---:R-:W-:Y:S05]  /*42b0*/  @!P0 BRA `(.L_x_81) ;  /* 0x00000044000c8947 */ /* 0x004fea0003800000 */
.L_x_179:
[----:B------:R-:W-:Y:S01]  /*42c0*/  ISETP.GE.AND P0, PT, R40, 0x1, PT ;  /* 0x000000012800780c */ /* 0x000fe20003f06270 */
[----:B------:R-:W3:Y:S01]  /*42d0*/  LDS.128 R20, [R20+0x1d0] ;  /* 0x0001d00014147984 */ /* 0x000ee20000000c00 */
[----:B--2---:R-:W-:Y:S01]  /*42e0*/  VIADD R0, R0, 0x150 ;  /* 0x0000015000007836 */ /* 0x004fe20000000000 */
[----:B------:R-:W-:Y:S01]  /*42f0*/  @!PT LDS RZ, [RZ] ;  /* 0x00000000fffff984 */ /* 0x000fe20000000800 */
[----:B------:R-:W-:Y:S01]  /*4300*/  @!PT LDS RZ, [RZ] ;  /* 0x00000000fffff984 */ /* 0x000fe20000000800 */
[----:B------:R-:W-:Y:S01]  /*4310*/  @!PT LDS RZ, [RZ] ;  /* 0x00000000fffff984 */ /* 0x000fe20000000800 */
[----:B------:R-:W-:Y:S01]  /*4320*/  @!PT LDS RZ, [RZ] ;  /* 0x00000000fffff984 */ /* 0x000fe20000000800 */
[----:B------:R2:W-:Y:S06]  /*4330*/  MEMBAR.ALL.CTA ;  /* 0x0000000000007992 */ /* 0x0005ec0000008000 */
[----:B--2---:R-:W2:Y:S01]  /*4340*/  FENCE.VIEW.ASYNC.S ;  /* 0x00000000000073c6 */ /* 0x004ea20000000000 */
[----:B------:R-:W-:Y:S04]  /*4350*/  PRMT R0, RZ, 0x654, R0 ;  /* 0x00000654ff007816 */ /* 0x000fe80000000000 */
[----:B--2---:R2:W-:Y:S01]  /*4360*/  SYNCS.ARRIVE.TRANS64.RED.A1T0 RZ, [R0+URZ], RZ ;  /* 0x000000ff00ff79a7 */ /* 0x0045e200081004ff */
[----:B---3--:R-:W-:Y:S11]  /*4370*/  LOP3.LUT P3, RZ, R22, 0x1, RZ, 0xc0, !PT ;  /* 0x0000000116ff7812 */ /* 0x008ff6000786c0ff */
[----:B------:R-:W-:Y:S02]  /*4380*/  @!UPT UIADD3 URZ, UPT, UPT, URZ, URZ, URZ ;  /* 0x000000fffffff290 */ /* 0x000fe4000fffe0ff */
[----:B------:R-:W-:Y:S02]  /*4390*/  @P3 MOV R11, R20 ;  /* 0x00000014000b3202 */ /* 0x000fe40000000f00 */
[----:B------:R-:W-:Y:S01]  /*43a0*/  @P3 LOP3.LUT R10, R21, 0xffff, RZ, 0xc0, !PT ;  /* 0x0000ffff150a3812 */ /* 0x000fe200078ec0ff */
[----:B--2---:R-:W-:Y:S06]  /*43b0*/  @!P0 BRA `(.L_x_82) ;  /* 0x0000000000a48947 */ /* 0x004fec0003800000 */
[-C--:B-1----:R-:W-:Y:S01]  /*43c0*/  IMAD.HI.U32 R0, R19, R7.reuse, RZ ;  /* 0x0000000713007227 */ /* 0x082fe200078e00ff */
[----:B------:R-:W-:Y:S02]  /*43d0*/  ISETP.NE.AND P0, PT, R6, 0x1, PT ;  /* 0x000000010600780c */ /* 0x000fe40003f05270 */
[----:B------:R-:W-:Y:S01]  /*43e0*/  ISETP.NE.AND P2, PT, R40, 0x1, PT ;  /* 0x000000012800780c */ /* 0x000fe20003f45270 */
[----:B----4-:R-:W-:Y:S01]  /*43f0*/  IMAD.HI.U32 R9, R24, R16, RZ ;  /* 0x0000001018097227 */ /* 0x010fe200078e00ff */
[----:B------:R-:W-:Y:S02]  /*4400*/  SHF.R.U32.HI R0, RZ, R18, R0 ;  /* 0x00000012ff007219 */ /* 0x000fe40000011600 */
[----:B------:R-:W-:Y:S01]  /*4410*/  ISETP.NE.AND P4, PT, R3, 0x1, PT ;  /* 0x000000010300780c */ /* 0x000fe20003f85270 */
[----:B------:R-:W-:Y:S01]  /*4420*/  IMAD.HI.U32 R13, R10, R7, RZ ;  /* 0x000000070a0d7227 */ /* 0x000fe200078e00ff */
[----:B------:R-:W-:Y:S02]  /*4430*/  SHF.R.U32.HI R9, RZ, R17, R9 ;  /* 0x00000011ff097219 */ /* 0x000fe40000011609 */
[----:B------:R-:W-:Y:S01]  /*4440*/  SEL R0, R19, R0, !P0 ;  /* 0x0000000013007207 */ /* 0x000fe20004000000 */
[----:B------:R-:W-:Y:S01]  /*4450*/  IMAD.HI.U32 R12, R11, R16, RZ ;  /* 0x000000100b0c7227 */ /* 0x000fe200078e00ff */
[----:B------:R-:W-:Y:S03]  /*4460*/  SEL R9, R24, R9, !P4 ;  /* 0x0000000918097207 */ /* 0x000fe60006000000 */
[-C--:B------:R-:W-:Y:S01]  /*4470*/  IMAD.HI.U32 R8, R0, R4.reuse, RZ ;  /* 0x0000000400087227 */ /* 0x080fe200078e00ff */
[----:B------:R-:W-:Y:S03]  /*4480*/  SHF.R.U32.HI R12, RZ, R17, R12 ;  /* 0x00000011ff0c7219 */ /* 0x000fe6000001160c */
[----:B------:R-:W-:Y:S01]  /*4490*/  IMAD.HI.U32 R2, R9, R4, RZ ;  /* 0x0000000409027227 */ /* 0x000fe200078e00ff */
[-C--:B------:R-:W-:Y:S02]  /*44a0*/  @P2 SHF.R.U32.HI R0, RZ, R5.reuse, R8 ;  /* 0x00000005ff002219 */ /* 0x080fe40000011608 */
[----:B------:R-:W-:Y:S02]  /*44b0*/  SHF.R.U32.HI R8, RZ, R18, R13 ;  /* 0x00000012ff087219 */ /* 0x000fe4000001160d */
[----:B------:R-:W-:Y:S01]  /*44c0*/  @P2 SHF.R.U32.HI R9, RZ, R5, R2 ;  /* 0x00000005ff092219 */ /* 0x000fe20000011602 */
[----:B------:R-:W-:Y:S01]  /*44d0*/  IMAD R0, R40, R0, RZ ;  /* 0x0000000028007224 */ /* 0x000fe200078e02ff */
[----:B------:R-:W-:Y:S02]  /*44e0*/  SEL R8, R10, R8, !P0 ;  /* 0x000000080a087207 */ /* 0x000fe40004000000 */
[----:B------:R-:W-:Y:S01]  /*44f0*/  SEL R2, R11, R12, !P4 ;  /* 0x0000000c0b027207 */ /* 0x000fe20006000000 */
[----:B------:R-:W-:Y:S01]  /*4500*/  IMAD R12, R40, R9, RZ ;  /* 0x00000009280c7224 */ /* 0x000fe200078e02ff */
[C---:B------:R-:W-:Y:S01]  /*4510*/  ISETP.GE.AND P0, PT, R8.reuse, R0, PT ;  /* 0x000000000800720c */ /* 0x040fe20003f06270 */
[----:B------:R-:W-:Y:S03]  /*4520*/  IMAD.HI.U32 R0, R8, R4, RZ ;  /* 0x0000000408007227 */ /* 0x000fe600078e00ff */
[----:B------:R-:W-:Y:S02]  /*4530*/  ISETP.GE.OR P0, PT, R2, R12, P0 ;  /* 0x0000000c0200720c */ /* 0x000fe40000706670 */
[-C--:B------:R-:W-:Y:S04]  /*4540*/  SHF.R.U32.HI R0, RZ, R5.reuse, R0 ;  /* 0x00000005ff007219 */ /* 0x080fe80000011600 */
[----:B------:R-:W-:Y:S05]  /*4550*/  SEL R13, R8, R0, !P2 ;  /* 0x00000000080d7207 */ /* 0x000fea0005000000 */
[----:B------:R-:W-:Y:S02]  /*4560*/  IMAD.MOV R12, RZ, RZ, -R13 ;  /* 0x000000ffff0c7224 */ /* 0x000fe400078e0a0d */
[----:B------:R-:W-:Y:S04]  /*4570*/  @!P0 IMAD.HI.U32 R0, R2, R4, RZ ;  /* 0x0000000402008227 */ /* 0x000fe800078e00ff */
[----:B------:R-:W-:Y:S01]  /*4580*/  IMAD R12, R40, R12, R8 ;  /* 0x0000000c280c7224 */ /* 0x000fe200078e0208 */
[----:B------:R-:W-:Y:S04]  /*4590*/  @!P0 SHF.R.U32.HI R0, RZ, R5, R0 ;  /* 0x00000005ff008219 */ /* 0x000fe80000011600 */
[----:B------:R-:W-:Y:S04]  /*45a0*/  @!P0 SEL R0, R2, R0, !P2 ;  /* 0x0000000002008207 */ /* 0x000fe80005000000 */
[----:B------:R-:W-:Y:S01]  /*45b0*/  @!P0 IADD3 R13, PT, PT, R13, -R0, RZ ;  /* 0x800000000d0d8210 */ /* 0x000fe20007ffe0ff */
[----:B------:R-:W-:Y:S01]  /*45c0*/  @!P0 IMAD R0, R9, R12, R0 ;  /* 0x0000000c09008224 */ /* 0x000fe200078e0200 */
[----:B------:R-:W-:Y:S01]  /*45d0*/  IADD3 R9, PT, PT, -R8, RZ, RZ ;  /* 0x000000ff08097210 */ /* 0x000fe20007ffe1ff */
[--C-:B------:R-:W-:Y:S02]  /*45e0*/  IMAD.MOV R12, RZ, RZ, -R2.reuse ;  /* 0x000000ffff0c7224 */ /* 0x100fe400078e0a02 */
[----:B------:R-:W-:Y:S02]  /*45f0*/  @!P0 IMAD R8, R13, R40, R2 ;  /* 0x000000280d088224 */ /* 0x000fe400078e0202 */
[----:B------:R-:W-:Y:S02]  /*4600*/  @!P0 IMAD.MOV.U32 R2, RZ, RZ, R0 ;  /* 0x000000ffff028224 */ /* 0x000fe400078e0000 */
[----:B------:R-:W-:Y:S02]  /*4610*/  IMAD R11, R3, R12, R11 ;  /* 0x0000000c030b7224 */ /* 0x000fe400078e020b */
[----:B------:R-:W-:Y:S02]  /*4620*/  IMAD R10, R6, R9, R10 ;  /* 0x00000009060a7224 */ /* 0x000fe400078e020a */
[----:B------:R-:W-:Y:S02]  /*4630*/  IMAD R11, R2, R3, R11 ;  /* 0x00000003020b7224 */ /* 0x000fe400078e020b */
[----:B------:R-:W-:Y:S02]  /*4640*/  IMAD R10, R8, R6, R10 ;  /* 0x00000006080a7224 */ /* 0x000fe400078e020a */
.L_x_82:
[----:B------:R-:W-:Y:S05]  /*4650*/  BRA.U UP1, `(.L_x_83) ;  /* 0x0000000101107547 */ /* 0x000fea000b800000 */
[----:B------:R-:W-:Y:S04]  /*4660*/  MOV R2, UR6 ;  /* 0x0000000600027c02 */ /* 0x000fe80008000f00 */
[----:B------:R-:W-:Y:S04]  /*4670*/  SHF.L.U32 R2, R2, 0x1f, RZ ;  /* 0x0000001f02027819 */ /* 0x000fe800000006ff */
[----:B------:R-:W2:Y:S02]  /*4680*/  SYNCS.PHASECHK.TRANS64.TRYWAIT P0, [UR7+0x138], R2 ;  /* 0x00013802ff0075a7 */ /* 0x000ea40008001107 */
[----:B--2---:R-:W-:Y:S05]  /*4690*/  @!P0 BRA `(.L_x_84) ;  /* 0x0000004000288947 */ /* 0x004fea0003800000 */
.L_x_83:
[----:B------:R-:W-:Y:S02]  /*46a0*/  R2UR UR11, R15 ;  /* 0x000000000f0b72ca */ /* 0x000fe400000e0000 */
[----:B------:R-:W-:Y:S02]  /*46b0*/  R2UR UR10, R14 ;  /* 0x000000000e0a72ca */ /* 0x000fe400000e0000 */
[----:B------:R-:W-:Y:S04]  /*46c0*/  ISETP.NE.U32.AND P2, PT, RZ, UR4, PT ;  /* 0x00000004ff007c0c */ /* 0x000fe8000bf45070 */
[----:B------:R-:W-:Y:S05]  /*46d0*/  ISETP.NE.AND.EX P2, PT, RZ, UR5, PT, P2 ;  /* 0x00000005ff007c0c */ /* 0x000fea000bf45320 */
[----:B------:R-:W-:Y:S02]  /*46e0*/  USHF.L.U32 UR11, UR11, 0x7, URZ ;  /* 0x000000070b0b7899 */ /* 0x000fe400080006ff */
[----:B------:R-:W-:Y:S01]  /*46f0*/  USHF.L.U32 UR10, UR10, 0x6, URZ ;  /* 0x000000060a0a7899 */ /* 0x000fe200080006ff */
[----:B------:R-:W-:Y:S11]  /*4700*/  BRA.U !UP4, `(.L_x_85) ;  /* 0x000000010c347547 */ /* 0x000ff6000b800000 */
[----:B------:R-:W-:Y:S01]  /*4710*/  UPLOP3.LUT UP0, UPT, UPT, UPT, UP3, 0x80, 0x8 ;  /* 0x000000000008789c */ /* 0x000fe20003f0f030 */
[----:B--2---:R-:W-:Y:S02]  /*4720*/  HFMA2 R0, -RZ, RZ, 0, 5.9604644775390625e-08 ;  /* 0x00000001ff007431 */ /* 0x004fe400000001ff */
[----:B------:R-:W-:Y:S03]  /*4730*/  IMAD.MOV.U32 R88, RZ, RZ, 0x1 ;  /* 0x00000001ff587424 */ /* 0x000fe600078e00ff */
[----:B------:R-:W-:Y:S05]  /*4740*/  PLOP3.LUT P0, PT, PT, PT, UP0, 0x80, 0x8 ;  /* 0x000000000008781c */ /* 0x000fea0003f0f008 */
[----:B------:R-:W2:Y:S01]  /*4750*/  @UP0 LDCU.64 UR14, c[0x0][0x888] ;  /* 0x00011100ff0e07ac */ /* 0x000ea20008000a00 */
[----:B------:R-:W-:Y:S07]  /*4760*/  @UP0 UIMAD UR8, UR36, UR4, URZ ;  /* 0x00000004240802a4 */ /* 0x000fee000f8e02ff */
[----:B------:R-:W-:Y:S01]  /*4770*/  @!P0 PRMT R88, R0, 0x7610, R88 ;  /* 0x0000761000588816 */ /* 0x000fe20000000058 */
[----:B--2---:R-:W-:Y:S03]  /*4780*/  @UP0 UIMAD.WIDE UR14, UR8, 0x4, UR14 ;  /* 0x00000004080e08a5 */ /* 0x004fe6000f8e020e */
[----:B------:R-:W2:Y:S03]  /*4790*/  @!UP0 LDCU UR8, c[0x0][0x880] ;  /* 0x00011000ff0887ac */ /* 0x000ea60008000800 */
[----:B------:R-:W-:Y:S01]  /*47a0*/  IMAD.U32 R8, RZ, RZ, UR14 ;  /* 0x0000000eff087e24 */ /* 0x000fe2000f8e00ff */
[----:B------:R-:W-:Y:S05]  /*47b0*/  MOV R9, UR15 ;  /* 0x0000000f00097c02 */ /* 0x000fea0008000f00 */
[----:B-----5:R3:W5:Y:S02]  /*47c0*/  @P0 LDG.E R49, desc[UR46][R8.64] ;  /* 0x0000002e08310981 */ /* 0x020764000c1e1900 */
[----:B--23--:R-:W-:Y:S07]  /*47d0*/  @!P0 IMAD.U32 R49, RZ, RZ, UR8 ;  /* 0x00000008ff318e24 */ /* 0x00cfee000f8e00ff */
.L_x_85:
[----:B-----5:R-:W-:Y:S01]  /*47e0*/  @!P2 FSETP.EQ.AND P0, PT, R49, RZ, PT ;  /* 0x000000ff3100a20b */ /* 0x020fe20003f02000 */
[----:B------:R-:W-:Y:S01]  /*47f0*/  @!UPT UIADD3 URZ, UPT, UPT, URZ, URZ, URZ ;  /* 0x000000fffffff290 */ /* 0x000fe2000fffe0ff */
[----:B------:R-:W-:Y:S11]  /*4800*/  @!P2 BRA `(.L_x_86) ;  /* 0x000000000014a947 */ /* 0x000ff60003800000 */
[----:B------:R-:W-:Y:S02]  /*4810*/  LOP3.LUT P2, RZ, R88, 0xff, RZ, 0xc0, !PT ;  /* 0x000000ff58ff7812 */ /* 0x000fe4000784c0ff */
[----:B------:R-:W-:Y:S04]  /*4820*/  PLOP3.LUT P0, PT, PT, PT, UP0, 0x80, 0x8 ;  /* 0x000000000008781c */ /* 0x000fe80003f0f008 */
[----:B------:R-:W-:Y:S07]  /*4830*/  PLOP3.LUT P0, PT, P0, PT, PT, 0x8, 0x80 ;  /* 0x000000000080781c */ /* 0x000fee000070e170 */
[----:B------:R-:W-:Y:S11]  /*4840*/  @P2 FSETP.EQ.AND P0, PT, R49, RZ, PT ;  /* 0x000000ff3100220b */ /* 0x000ff60003f02000 */
[----:B------:R-:W-:Y:S02]  /*4850*/  @!UPT UIADD3 URZ, UPT, UPT, URZ, URZ, URZ ;  /* 0x000000fffffff290 */ /* 0x000fe4000fffe0ff */
.L_x_86:
[----:B------:R-:W-:Y:S01]  /*4860*/  ULEA UR15, UR13, UR7, 0x3 ;  /* 0x000000070d0f7291 */ /* 0x000fe2000f8e18ff */
[----:B------:R-:W-:Y:S02]  /*4870*/  SHF.L.U32 R9, R29, 0x1f, RZ ;  /* 0x0000001f1d097819 */ /* 0x000fe400000006ff */
[----:B------:R-:W-:Y:S04]  /*4880*/  ELECT P4, URZ, PT ;  /* 0x0000000000ff782f */ /* 0x000fe80003880000 */
[----:B------:R-:W-:Y:S02]  /*4890*/  PLOP3.LUT P4, PT, P0, P4, PT, 0xf2, 0x2f ;  /* 0x00000000002f781c */ /* 0x000fe40000789e72 */
[----:B------:R-:W3:Y:S11]  /*48a0*/  SYNCS.PHASECHK.TRANS64.TRYWAIT P2, [UR15+0x118], R9 ;  /* 0x00011809ff0075a7 */ /* 0x000ef6000804110f */
[----:B-1----:R-:W-:Y:S05]  /*48b0*/  @!P4 IADD3 R8, P0, PT, R30, 0x580, RZ ;  /* 0x000005801e08c810 */ /* 0x002fea0007f1e0ff */
[----:B--2---:R-:W-:Y:S01]  /*48c0*/  @!P4 IMAD.X R2, RZ, RZ, R31, P0 ;  /* 0x000000ffff02c224 */ /* 0x004fe200000e061f */
[----:B---3--:R-:W-:Y:S07]  /*48d0*/  @!P2 BRA `(.L_x_87) ;  /* 0x0000003c00b0a947 */ /* 0x008fee0003800000 */
.L_x_182:
[----:B------:R-:W2:Y:S01]  /*48e0*/  LDC.64 R12, c[0x0][0xb18] ;  /* 0x0002c600ff0c7b82 */ /* 0x000ea20000000a00 */
[----:B------:R-:W-:Y:S01]  /*48f0*/  @!P4 R2UR UR8, R2 ;  /* 0x000000000208c2ca */ /* 0x000fe200000e0000 */
[----:B------:R-:W-:Y:S01]  /*4900*/  VOTEU.ALL UP2, P4 ;  /* 0x0000000000ff7886 */ /* 0x000fe20002040000 */
[----:B------:R-:W-:Y:S01]  /*4910*/  @!P4 R2UR UR9, R8 ;  /* 0x000000000809c2ca */ /* 0x000fe200000e0000 */
[----:B------:R-:W-:Y:S01]  /*4920*/  VOTEU.ALL UP1, P4 ;  /* 0x0000000000ff7886 */ /* 0x000fe20002020000 */
[----:B-1----:R-:W-:Y:S03]  /*4930*/  @!P4 IMAD.MOV.U32 R0, RZ, RZ, 0x2000 ;  /* 0x00002000ff00c424 */ /* 0x002fe600078e00ff */
[----:B------:R-:W1:Y:S01]  /*4940*/  @!P1 LDC R2, c[0x0][0xb0c] ;  /* 0x0002c300ff029b82 */ /* 0x000e620000000800 */
[----:B------:R-:W-:Y:S01]  /*4950*/  UMOV UR20, 0x0 ;  /* 0x0000000000147882 */ /* 0x000fe20000000000 */
[----:B------:R-:W-:Y:S01]  /*4960*/  UMOV UR21, 0x10000000 ;  /* 0x1000000000157882 */ /* 0x000fe20000000000 */
[----:B------:R-:W-:Y:S01]  /*4970*/  UMOV UR12, UR36 ;  /* 0x00000024000c7c82 */ /* 0x000fe20008000000 */
[----:B------:R-:W-:Y:S01]  /*4980*/  UIADD3 UR14, UPT, UPT, UR13, 0x1, URZ ;  /* 0x000000010d0e7890 */ /* 0x000fe2000fffe0ff */
[----:B------:R-:W-:Y:S01]  /*4990*/  @P3 SHF.R.U32.HI R26, RZ, 0x10, R21 ;  /* 0x00000010ff1a3819 */ /* 0x000fe20000011615 */
[----:B------:R-:W-:Y:S02]  /*49a0*/  VIADD R28, R28, 0x1 ;  /* 0x000000011c1c7836 */ /* 0x000fe40000000000 */
[----:B------:R-:W-:Y:S01]  /*49b0*/  IMAD.U32 R9, RZ, RZ, UR8 ;  /* 0x00000008ff097e24 */ /* 0x000fe2000f8e00ff */
[----:B------:R-:W-:Y:S01]  /*49c0*/  @!UP2 ULEA UR8, UR13, UR7, 0xd ;  /* 0x000000070d08a291 */ /* 0x000fe2000f8e68ff */
[----:B------:R-:W-:Y:S01]  /*49d0*/  IMAD.U32 R8, RZ, RZ, UR9 ;  /* 0x00000009ff087e24 */ /* 0x000fe2000f8e00ff */
[----:B------:R-:W-:Y:S02]  /*49e0*/  UIADD3 UR9, UPT, UPT, UR15, 0x100, URZ ;  /* 0x000001000f097890 */ /* 0x000fe4000fffe0ff */
[----:B------:R-:W-:Y:S01]  /*49f0*/  @!P4 R2UR UR19, R9 ;  /* 0x000000000913c2ca */ /* 0x000fe200000e0000 */
[----:B------:R-:W-:Y:S01]  /*4a00*/  @!UP2 UIADD3 UR8, UPT, UPT, UR8, 0x200, URZ ;  /* 0x000002000808a890 */ /* 0x000fe2000fffe0ff */
[----:B------:R-:W-:Y:S01]  /*4a10*/  @!P4 R2UR UR18, R8 ;  /* 0x000000000812c2ca */ /* 0x000fe200000e0000 */
[----:B------:R-:W-:Y:S01]  /*4a20*/  UISETP.NE.AND UP5, UPT, UR14, 0x3, UPT ;  /* 0x000000030e00788c */ /* 0x000fe2000bfa5270 */
[----:B------:R-:W3:Y:S01]  /*4a30*/  LDC.64 R8, c[0x0][0xb10] ;  /* 0x0002c400ff087b82 */ /* 0x000ee20000000a00 */
[----:B------:R-:W-:Y:S02]  /*4a40*/  UPRMT UR16, UR37, 0x654, UR9 ;  /* 0x0000065425107896 */ /* 0x000fe40008000009 */
[----:B------:R-:W-:Y:S02]  /*4a50*/  USEL UR17, URZ, 0x1, UP5 ;  /* 0x00000001ff117887 */ /* 0x000fe4000a800000 */
[----:B------:R-:W-:Y:S04]  /*4a60*/  USEL UR14, UR14, URZ, UP5 ;  /* 0x000000ff0e0e7287 */ /* 0x000fe8000a800000 */
[----:B------:R-:W-:Y:S01]  /*4a70*/  ULEA UR13, UR14, UR7, 0x3 ;  /* 0x000000070e0d7291 */ /* 0x000fe2000f8e18ff */
[----:B------:R-:W-:Y:S01]  /*4a80*/  LOP3.LUT R29, R29, UR17, RZ, 0x3c, !PT ;  /* 0x000000111d1d7c12 */ /* 0x000fe2000f8e3cff */
[----:B------:R1:W-:Y:S01]  /*4a90*/  @!UP1 UTMALDG.3D [UR8], [UR18], desc[UR20] ;  /* 0x00001408120095b4 */ /* 0x0003e20008011000 */
[----:B------:R5:W-:Y:S02]  /*4aa0*/  @!P4 SYNCS.ARRIVE.TRANS64.RED.A0TR RZ, [UR15+0x100], R0 ;  /* 0x00010000ffffc9a7 */ /* 0x000be4000830040f */
[----:B------:R-:W-:Y:S01]  /*4ab0*/  SHF.L.U32 R14, R29, 0x1f, RZ ;  /* 0x0000001f1d0e7819 */ /* 0x000fe200000006ff */
[C---:B---3--:R-:W-:Y:S01]  /*4ac0*/  @!P1 IMAD.HI.U32 R8, R11.reuse, R8, RZ ;  /* 0x000000080b089227 */ /* 0x048fe200078e00ff */
[----:B--2---:R-:W-:Y:S02]  /*4ad0*/  @!P1 ISETP.NE.AND P0, PT, R12, 0x1, PT ;  /* 0x000000010c00980c */ /* 0x004fe40003f05270 */
[----:B-1----:R-:W-:Y:S01]  /*4ae0*/  @!P1 ISETP.NE.AND P2, PT, R2, 0x1, PT ;  /* 0x000000010200980c */ /* 0x002fe20003f45270 */
[----:B------:R-:W-:Y:S01]  /*4af0*/  SYNCS.ARRIVE.TRANS64.RED.A1T0 RZ, [UR16], RZ ;  /* 0x000000ffffff79a7 */ /* 0x000fe20008100410 */
[C---:B------:R-:W-:Y:S01]  /*4b00*/  @!P1 IMAD.HI.U32 R13, R10.reuse, R13, RZ ;  /* 0x0000000d0a0d9227 */ /* 0x040fe200078e00ff */
[----:B------:R-:W-:Y:S04]  /*4b10*/  @!P1 SHF.R.U32.HI R8, RZ, R9, R8 ;  /* 0x00000009ff089219 */ /* 0x000fe80000011608 */
[----:B------:R-:W-:Y:S01]  /*4b20*/  @!P1 SEL R8, R11, R8, !P2 ;  /* 0x000000080b089207 */ /* 0x000fe20005000000 */
[----:B------:R-:W1:Y:S01]  /*4b30*/  SYNCS.PHASECHK.TRANS64.TRYWAIT P5, [UR13+0x118], R14 ;  /* 0x0001180eff0075a7 */ /* 0x000e6200080a110d */
[----:B-----5:R-:W2:Y:S02]  /*4b40*/  @!P1 LDC R0, c[0x0][0xb20] ;  /* 0x0002c800ff009b82 */ /* 0x020ea40000000800 */
[----:B--2---:R-:W-:Y:S04]  /*4b50*/  @!P1 SHF.R.U32.HI R0, RZ, R0, R13 ;  /* 0x00000000ff009219 */ /* 0x004fe8000001160d */
[----:B------:R-:W-:Y:S05]  /*4b60*/  @!P1 SEL R9, R10, R0, !P0 ;  /* 0x000000000a099207 */ /* 0x000fea0004000000 */
[----:B------:R-:W-:Y:S02]  /*4b70*/  @!P1 IMAD.IADD R0, R9, 0x1, -R8 ;  /* 0x0000000109009824 */ /* 0x000fe400078e0a08 */
[----:B------:R-:W-:Y:S02]  /*4b80*/  @!P1 IMAD.IADD R8, R8, 0x1, -R9 ;  /* 0x0000000108089824 */ /* 0x000fe400078e0a09 */
[----:B------:R-:W-:Y:S02]  /*4b90*/  @!P1 IMAD R11, R0, R2, R11 ;  /* 0x00000002000b9224 */ /* 0x000fe400078e020b */
[----:B------:R-:W-:Y:S01]  /*4ba0*/  @!P1 IMAD R10, R8, R12, R10 ;  /* 0x0000000c080a9224 */ /* 0x000fe200078e020a */
[----:B-1----:R-:W-:Y:S06]  /*4bb0*/  @!P5 BRA `(.L_x_88) ;  /* 0x0000003c0010d947 */ /* 0x002fec0003800000 */
.L_x_184:
[----:B------:R-:W-:Y:S01]  /*4bc0*/  @!P4 IADD3 R2, P0, PT, R30, 0x580, RZ ;  /* 0x000005801e02c810 */ /* 0x000fe20007f1e0ff */
[----:B------:R-:W-:Y:S01]  /*4bd0*/  UMOV UR18, 0x0 ;  /* 0x0000000000127882 */ /* 0x000fe20000000000 */
[----:B------:R-:W-:Y:S01]  /*4be0*/  UMOV UR19, 0x10000000 ;  /* 0x1000000000137882 */ /* 0x000fe20000000000 */
[----:B------:R-:W-:Y:S01]  /*4bf0*/  VOTEU.ALL UP1, P4 ;  /* 0x0000000000ff7886 */ /* 0x000fe20002020000 */
[----:B------:R-:W-:Y:S01]  /*4c00*/  @!P4 R2UR UR9, R2 ;  /* 0x000000000209c2ca */ /* 0x000fe200000e0000 */
[----:B-1----:R-:W-:Y:S01]  /*4c10*/  @!P4 IMAD.X R0, RZ, RZ, R31, P0 ;  /* 0x000000ffff00c224 */ /* 0x002fe200000e061f */
[----:B------:R-:W-:Y:S01]  /*4c20*/  UMOV UR12, UR36 ;  /* 0x00000024000c7c82 */ /* 0x000fe20008000000 */
[----:B------:R-:W-:Y:S01]  /*4c30*/  @P3 R2UR UR36, R26 ;  /* 0x000000001a2432ca */ /* 0x000fe200000e0000 */
[----:B------:R-:W-:Y:S01]  /*4c40*/  @!UP1 ULEA UR15, UR14, UR7, 0xd ;  /* 0x000000070e0f9291 */ /* 0x000fe2000f8e68ff */
[----:B------:R-:W-:Y:S01]  /*4c50*/  ISETP.NE.AND P0, PT, R28, 0x2, PT ;  /* 0x000000021c00780c */ /* 0x000fe20003f05270 */
[----:B------:R-:W-:Y:S01]  /*4c60*/  @!UP1 UIADD3 UR10, UPT, UPT, UR10, 0x20, URZ ;  /* 0x000000200a0a9890 */ /* 0x000fe2000fffe0ff */
[----:B------:R-:W-:Y:S01]  /*4c70*/  @!P4 R2UR UR8, R0 ;  /* 0x000000000008c2ca */ /* 0x000fe200000e0000 */
[----:B------:R-:W-:Y:S01]  /*4c80*/  IMAD.IADD R14, R10, 0x1, R86 ;  /* 0x000000010a0e7824 */ /* 0x000fe200078e0256 */
[----:B------:R-:W-:Y:S01]  /*4c90*/  SEL R0, RZ, 0x1, P0 ;  /* 0x00000001ff007807 */ /* 0x000fe20000000000 */
[----:B------:R-:W-:Y:S01]  /*4ca0*/  IMAD.IADD R15, R11, 0x1, R87 ;  /* 0x000000010b0f7824 */ /* 0x000fe200078e0257 */
[----:B------:R-:W-:Y:S02]  /*4cb0*/  SEL R28, R28, RZ, P0 ;  /* 0x000000ff1c1c7207 */ /* 0x000fe40000000000 */
[----:B------:R-:W-:Y:S01]  /*4cc0*/  IMAD.U32 R8, RZ, RZ, UR9 ;  /* 0x00000009ff087e24 */ /* 0x000fe2000f8e00ff */
[----:B------:R-:W-:Y:S01]  /*4cd0*/  UIADD3 UR9, UPT, UPT, UR13, 0x100, URZ ;  /* 0x000001000d097890 */ /* 0x000fe2000fffe0ff */
[----:B------:R-:W-:Y:S03]  /*4ce0*/  LOP3.LUT R27, R27, R0, RZ, 0x3c, !PT ;  /* 0x000000001b1b7212 */ /* 0x000fe600078e3cff */
[----:B------:R-:W-:Y:S02]  /*4cf0*/  @!P4 R2UR UR16, R8 ;  /* 0x000000000810c2ca */ /* 0x000fe400000e0000 */
[----:B------:R-:W-:Y:S01]  /*4d00*/  IMAD.U32 R9, RZ, RZ, UR8 ;  /* 0x00000008ff097e24 */ /* 0x000fe2000f8e00ff */
[----:B------:R-:W-:Y:S01]  /*4d10*/  @!UP1 UIADD3 UR8, UPT, UPT, UR15, 0x200, URZ ;  /* 0x000002000f089890 */ /* 0x000fe2000fffe0ff */
[----:B------:R-:W-:Y:S01]  /*4d20*/  VOTEU.ALL UP1, P4 ;  /* 0x0000000000ff7886 */ /* 0x000fe20002020000 */
[----:B------:R-:W-:Y:S02]  /*4d30*/  UPRMT UR15, UR37, 0x654, UR9 ;  /* 0x00000654250f7896 */ /* 0x000fe40008000009 */
[----:B------:R-:W-:Y:S11]  /*4d40*/  @!P4 R2UR UR17, R9 ;  /* 0x000000000911c2ca */ /* 0x000ff600000e0000 */
[----:B------:R-:W-:Y:S02]  /*4d50*/  @!UPT UIADD3 URZ, UPT, UPT, URZ, URZ, URZ ;  /* 0x000000fffffff290 */ /* 0x000fe4000fffe0ff */
[----:B------:R2:W-:Y:S01]  /*4d60*/  @!UP1 UTMALDG.3D [UR8], [UR16], desc[UR18] ;  /* 0x00001208100095b4 */ /* 0x0005e20008011000 */
[----:B------:R2:W-:Y:S01]  /*4d70*/  @!P4 SYNCS.ARRIVE.TRANS64.RED.A0TR RZ, [UR13+0x100], R25 ;  /* 0x00010019ffffc9a7 */ /* 0x0005e2000830040d */
[----:B------:R-:W-:Y:S04]  /*4d80*/  UIADD3 UR13, UPT, UPT, UR14, 0x1, URZ ;  /* 0x000000010e0d7890 */ /* 0x000fe8000fffe0ff */
[----:B------:R-:W-:Y:S04]  /*4d90*/  UISETP.NE.AND UP1, UPT, UR13, 0x3, UPT ;  /* 0x000000030d00788c */ /* 0x000fe8000bf25270 */
[----:B------:R-:W-:Y:S02]  /*4da0*/  USEL UR14, URZ, 0x1, UP1 ;  /* 0x00000001ff0e7887 */ /* 0x000fe40008800000 */
[----:B------:R-:W-:Y:S02]  /*4db0*/  USEL UR13, UR13, URZ, UP1 ;  /* 0x000000ff0d0d7287 */ /* 0x000fe40008800000 */
[----:B------:R-:W-:Y:S02]  /*4dc0*/  UPLOP3.LUT UP1, UPT, UPT, UPT, UPT, 0x80, 0x8 ;  /* 0x000000000008789c */ /* 0x000fe40003f2f070 */
[----:B------:R-:W-:Y:S01]  /*4dd0*/  LOP3.LUT R29, R29, UR14, RZ, 0x3c, !PT ;  /* 0x0000000e1d1d7c12 */ /* 0x000fe2000f8e3cff */
[----:B------:R-:W-:Y:S01]  /*4de0*/  SYNCS.ARRIVE.TRANS64.RED.A1T0 RZ, [UR15], RZ ;  /* 0x000000ffffff79a7 */ /* 0x000fe2000810040f */
[----:B------:R-:W-:Y:S07]  /*4df0*/  @P3 BRA `(.L_x_89) ;  /* 0xfffffff4001c3947 */ /* 0x000fee000383ffff */
[----:B------:R-:W-:Y:S01]  /*4e00*/  UIADD3 UR7, UPT, UPT, UR7, 0x118, URZ ;  /* 0x0000011807077890 */ /* 0x000fe2000fffe0ff */
[----:B------:R-:W-:-:S03]  /*4e10*/  SHF.L.U32 R2, R29, 0x1f, RZ ;  /* 0x0000001f1d027819 */ /* 0x000fc600000006ff */
[----:B------:R-:W-:-:S09]  /*4e20*/  ULEA UR4, UR13, UR7, 0x3 ;  /* 0x000000070d047291 */ /* 0x000fd2000f8e18ff */
[----:B------:R-:W1:Y:S02]  /*4e30*/  SYNCS.PHASECHK.TRANS64.TRYWAIT P0, [UR4], R2 ;  /* 0x00000002ff0075a7 */ /* 0x000e640008001104 */
[----:B-1----:R-:W-:Y:S05]  /*4e40*/  @!P0 BRA `(.L_x_90) ;  /* 0x0000003800848947 */ /* 0x002fea0003800000 */
.L_x_186:
        /* <DEDUP_REMOVED lines=9> */
.L_x_188:
[----:B------:R-:W-:-:S04]  /*4ee0*/  UIADD3 UR5, UPT, UPT, UR5, 0x1, URZ ;  /* 0x0000000105057890 */ /* 0x000fc8000fffe0ff */
[----:B------:R-:W-:-:S04]  /*4ef0*/  UISETP.NE.AND UP0, UPT, UR5, 0x3, UPT ;  /* 0x000000030500788c */ /* 0x000fc8000bf05270 */
[----:B------:R-:W-:Y:S02]  /*4f00*/  USEL UR4, URZ, 0x1, UP0 ;  /* 0x00000001ff047887 */ /* 0x000fe40008000000 */
[----:B------:R-:W-:-:S04]  /*4f10*/  USEL UR5, UR5, URZ, UP0 ;  /* 0x000000ff05057287 */ /* 0x000fc80008000000 */
[----:B------:R-:W-:Y:S01]  /*4f20*/  ULEA UR5, UR5, UR7, 0x3 ;  /* 0x0000000705057291 */ /* 0x000fe2000f8e18ff */
[----:B-1----:R-:W-:-:S04]  /*4f30*/  LOP3.LUT R2, R29, UR4, RZ, 0x3c, !PT ;  /* 0x000000041d027c12 */ /* 0x002fc8000f8e3cff */
[----:B------:R-:W-:Y:S01]  /*4f40*/  SHF.L.U32 R2, R2, 0x1f, RZ ;  /* 0x0000001f02027819 */ /* 0x000fe200000006ff */
[----:B------:R-:W-:-:S07]  /*4f50*/  IMAD.U32 R0, RZ, RZ, UR5 ;  /* 0x00000005ff007e24 */ /* 0x000fce000f8e00ff */
.L_x_92:
[----:B-1----:R1:W3:Y:S02]  /*4f60*/  SYNCS.PHASECHK.TRANS64.TRYWAIT P0, [R0+URZ], R2 ;  /* 0x00000002000075a7 */ /* 0x0022e400080011ff */
[----:B---3--:R-:W-:Y:S05]  /*4f70*/  @!P0 NANOSLEEP.SYNCS 0x989680 ;  /* 0x009896800000895d */ /* 0x008fea0003900000 */
[----:B------:R-:W3:Y:S02]  /*4f80*/  @!P0 SYNCS.PHASECHK.TRANS64 P0, [R0+URZ], R2 ;  /* 0x00000002000085a7 */ /* 0x000ee400080010ff */
[----:B--23--:R-:W-:Y:S05]  /*4f90*/  @P0 EXIT ;  /* 0x000000000000094d */ /* 0x00cfea0003800000 */
[----:B------:R-:W-:Y:S05]  /*4fa0*/  BRA `(.L_x_92) ;  /* 0xfffffffc00ec7947 */ /* 0x000fea000383ffff */
.L_x_80:
[----:B------:R-:W-:-:S06]  /*4fb0*/  UISETP.GE.AND UP1, UPT, UR8, 0x4, UPT ;  /* 0x000000040800788c */ /* 0x000fcc000bf26270 */
[----:B------:R-:W-:-:S13]  /*4fc0*/  PLOP3.LUT P0, PT, PT, PT, UP1, 0x80, 0x8 ;  /* 0x000000000008781c */ /* 0x000fda0003f0f018 */
[----:B------:R-:W-:Y:S05]  /*4fd0*/  @!P0 EXIT ;  /* 0x000000000000894d */ /* 0x000fea0003800000 */
[----:B------:R-:W-:Y:S01]  /*4fe0*/  BAR.SYNC.DEFER_BLOCKING 0x6, 0xa0 ;  /* 0x0182800000007b1d */ /* 0x000fe20000010000 */
[C---:B------:R-:W-:Y:S01]  /*4ff0*/  IMAD.SHL.U32 R2, R93.reuse, 0x20, RZ ;  /* 0x000000205d027824 */ /* 0x040fe200078e00ff */
[C---:B------:R-:W-:Y:S01]  /*5000*/  LOP3.LUT R94, R93.reuse, 0x2, RZ, 0xc0, !PT ;  /* 0x000000025d5e7812 */ /* 0x040fe200078ec0ff */
[C---:B------:R-:W-:Y:S01]  /*5010*/  IMAD.SHL.U32 R99, R93.reuse, 0x4, RZ ;  /* 0x000000045d637824 */ /* 0x040fe200078e00ff */
[C---:B------:R-:W-:Y:S01]  /*5020*/  LOP3.LUT R100, R93.reuse, 0x60, RZ, 0xc0, !PT ;  /* 0x000000605d647812 */ /* 0x040fe200078ec0ff */
[C---:B------:R-:W-:Y:S01]  /*5030*/  IMAD.U32 R46, R93.reuse, 0x10000, RZ ;  /* 0x000100005d2e7824 */ /* 0x040fe200078e00ff */
[----:B------:R-:W-:Y:S02]  /*5040*/  UMOV UR48, 0x400 ;  /* 0x0000040000307882 */ /* 0x000fe40000000000 */
[----:B------:R-:W1:Y:S01]  /*5050*/  LDC R91, c[0x0][0x370] ;  /* 0x0000dc00ff5b7b82 */ /* 0x000e620000000800 */
[----:B------:R-:W-:Y:S01]  /*5060*/  ULEA UR48, UR37, UR48, 0x18 ;  /* 0x0000003025307291 */ /* 0x000fe2000f8ec0ff */
[----:B------:R-:W-:Y:S01]  /*5070*/  LOP3.LUT R3, R2, 0xc0, RZ, 0xc0, !PT ;  /* 0x000000c002037812 */ /* 0x000fe200078ec0ff */
[----:B------:R-:W-:Y:S01]  /*5080*/  IMAD.MOV.U32 R45, RZ, RZ, RZ ;  /* 0x000000ffff2d7224 */ /* 0x000fe200078e00ff */
[----:B------:R-:W-:Y:S01]  /*5090*/  LOP3.LUT R93, R93, 0x4, RZ, 0xc0, !PT ;  /* 0x000000045d5d7812 */ /* 0x000fe200078ec0ff */
[----:B------:R-:W-:Y:S01]  /*50a0*/  UIADD3 UR52, UPT, UPT, UR48, 0x200, URZ ;  /* 0x0000020030347890 */ /* 0x000fe2000fffe0ff */
[----:B------:R-:W-:-:S02]  /*50b0*/  LOP3.LUT R99, R3, 0x18, R99, 0xf8, !PT ;  /* 0x0000001803637812 */ /* 0x000fc400078ef863 */
[----:B------:R-:W-:Y:S01]  /*50c0*/  CS2R R96, SRZ ;  /* 0x0000000000607805 */ /* 0x000fe2000001ff00 */
[----:B------:R-:W2:Y:S01]  /*50d0*/  LDC R42, c[0x0][0xb0c] ;  /* 0x0002c300ff2a7b82 */ /* 0x000ea20000000800 */
[----:B------:R-:W-:Y:S01]  /*50e0*/  LOP3.LUT R46, R46, 0x600000, RZ, 0xc0, !PT ;  /* 0x006000002e2e7812 */ /* 0x000fe200078ec0ff */
[----:B------:R-:W-:Y:S01]  /*50f0*/  IMAD.MOV.U32 R103, RZ, RZ, RZ ;  /* 0x000000ffff677224 */ /* 0x000fe200078e00ff */
[----:B------:R-:W-:Y:S01]  /*5100*/  IADD3 R98, PT, PT, -R93, 0x2, RZ ;  /* 0x000000025d627810 */ /* 0x000fe20007ffe1ff */
[----:B------:R-:W-:Y:S01]  /*5110*/  IMAD.MOV R94, RZ, RZ, -R94 ;  /* 0x000000ffff5e7224 */ /* 0x000fe200078e0a5e */
[----:B------:R-:W-:Y:S01]  /*5120*/  LOP3.LUT R99, R99, 0xf20, R2, 0xf8, !PT ;  /* 0x00000f2063637812 */ /* 0x000fe200078ef802 */
[----:B------:R-:W-:Y:S01]  /*5130*/  IMAD.MOV R93, RZ, RZ, -R93 ;  /* 0x000000ffff5d7224 */ /* 0x000fe200078e0a5d */
[----:B------:R-:W4:Y:S01]  /*5140*/  LDCU.64 UR54, c[0x0][0x348] ;  /* 0x00006900ff3677ac */ /* 0x000f220008000a00 */
[----:B------:R-:W1:Y:S01]  /*5150*/  LDC R89, c[0x0][0xb20] ;  /* 0x0002c800ff597b82 */ /* 0x000e620000000800 */
[----:B------:R-:W3:Y:S01]  /*5160*/  LDS R0, [UR48+0x1f0] ;  /* 0x0001f030ff007984 */ /* 0x000ee20008000800 */
[----:B------:R-:W-:Y:S01]  /*5170*/  IMAD.SHL.U32 R98, R98, 0x10, RZ ;  /* 0x0000001062627824 */ /* 0x000fe200078e00ff */
[----:B------:R-:W-:Y:S01]  /*5180*/  LEA R99, R99, UR52, 0x1 ;  /* 0x0000003463637c11 */ /* 0x000fe2000f8e08ff */
[----:B------:R-:W-:Y:S01]  /*5190*/  UMOV UR51, 0x1 ;  /* 0x0000000100337882 */ /* 0x000fe20000000000 */
[----:B------:R-:W-:Y:S01]  /*51a0*/  UMOV UR56, URZ ;  /* 0x000000ff00387c82 */ /* 0x000fe20008000000 */
[----:B------:R-:W1:Y:S02]  /*51b0*/  LDCU.64 UR38, c[0x0][0x888] ;  /* 0x00011100ff2677ac */ /* 0x000e640008000a00 */
[----:B------:R-:W1:Y:S01]  /*51c0*/  LDC R41, c[0x0][0xb30] ;  /* 0x0002cc00ff297b82 */ /* 0x000e620000000800 */
[----:B------:R-:W1:Y:S01]  /*51d0*/  LDCU.64 UR44, c[0x0][0x890] ;  /* 0x00011200ff2c77ac */ /* 0x000e620008000a00 */
[----:B------:R-:W-:Y:S01]  /*51e0*/  UMOV UR50, URZ ;  /* 0x000000ff00327c82 */ /* 0x000fe20008000000 */
[----:B------:R-:W-:-:S05]  /*51f0*/  UMOV UR49, URZ ;  /* 0x000000ff00317c82 */ /* 0x000fca0008000000 */
[----:B------:R-:W1:Y:S08]  /*5200*/  LDC.64 R84, c[0x0][0xb10] ;  /* 0x0002c400ff547b82 */ /* 0x000e700000000a00 */
[----:B------:R-:W1:Y:S08]  /*5210*/  LDC.64 R38, c[0x0][0xb18] ;  /* 0x0002c600ff267b82 */ /* 0x000e700000000a00 */
[----:B------:R-:W1:Y:S08]  /*5220*/  LDC.64 R36, c[0x0][0xb28] ;  /* 0x0002ca00ff247b82 */ /* 0x000e700000000a00 */
[----:B------:R-:W1:Y:S01]  /*5230*/  LDC.64 R82, c[0x0][0x8b0] ;  /* 0x00022c00ff527b82 */ /* 0x000e620000000a00 */
[----:B---3--:R-:W-:-:S07]  /*5240*/  IMAD.IADD R46, R0, 0x1, R46 ;  /* 0x00000001002e7824 */ /* 0x008fce00078e022e */
[----:B------:R-:W3:Y:S08]  /*5250*/  LDC.64 R80, c[0x0][0x8a8] ;  /* 0x00022a00ff507b82 */ /* 0x000ef00000000a00 */
[----:B--2-4-:R-:W1:Y:S02]  /*5260*/  LDC R90, c[0x0][0x374] ;  /* 0x0000dd00ff5a7b82 */ /* 0x014e640000000800 */
.L_x_123:
[C---:B------:R-:W-:Y:S02]  /*5270*/  LEA R0, R103.reuse, UR48, 0x3 ;  /* 0x0000003067007c11 */ /* 0x040fe4000f8e18ff */
[----:B------:R-:W-:Y:S02]  /*5280*/  SHF.L.U32 R2, R96, 0x1f, RZ ;  /* 0x0000001f60027819 */ /* 0x000fe400000006ff */
[----:B------:R-:W-:Y:S02]  /*5290*/  LEA R16, R103, UR48, 0x4 ;  /* 0x0000003067107c11 */ /* 0x000fe4000f8e20ff */
[----:B------:R-:W2:Y:S02]  /*52a0*/  SYNCS.PHASECHK.TRANS64.TRYWAIT P0, [R0+URZ+0x140], R2 ;  /* 0x00014002000075a7 */ /* 0x000ea400080011ff */
[----:B--2---:R-:W-:Y:S05]  /*52b0*/  @!P0 BRA `(.L_x_93) ;  /* 0x0000003400988947 */ /* 0x004fea0003800000 */
.L_x_189:
[----:B------:R-:W4:Y:S01]  /*52c0*/  LDC.64 R10, c[0x0][0xb10] ;  /* 0x0002c400ff0a7b82 */ /* 0x000f220000000a00 */
[----:B------:R-:W3:Y:S01]  /*52d0*/  LDS.128 R16, [R16+0x1d0] ;  /* 0x0001d00010107984 */ /* 0x000ee20000000c00 */
[----:B-1----:R-:W-:Y:S01]  /*52e0*/  ISETP.NE.AND P1, PT, R41, 0x1, PT ;  /* 0x000000012900780c */ /* 0x002fe20003f25270 */
[----:B--2---:R-:W-:Y:S01]  /*52f0*/  VIADD R0, R0, 0x150 ;  /* 0x0000015000007836 */ /* 0x004fe20000000000 */
[----:B------:R-:W-:Y:S04]  /*5300*/  ISETP.GE.AND P0, PT, R40, 0x1, PT ;  /* 0x000000012800780c */ /* 0x000fe80003f06270 */
[----:B------:R-:W1:Y:S01]  /*5310*/  LDC.64 R8, c[0x0][0xb18] ;  /* 0x0002c600ff087b82 */ /* 0x000e620000000a00 */
[----:B------:R-:W-:Y:S01]  /*5320*/  PRMT R0, RZ, 0x654, R0 ;  /* 0x00000654ff007816 */ /* 0x000fe20000000000 */
[----:B------:R-:W-:Y:S01]  /*5330*/  @!PT LDS RZ, [RZ] ;  /* 0x00000000fffff984 */ /* 0x000fe20000000800 */
[----:B------:R-:W-:Y:S01]  /*5340*/  @!PT LDS RZ, [RZ] ;  /* 0x00000000fffff984 */ /* 0x000fe20000000800 */
[----:B------:R-:W-:Y:S01]  /*5350*/  @!PT LDS RZ, [RZ] ;  /* 0x00000000fffff984 */ /* 0x000fe20000000800 */
[----:B------:R-:W-:Y:S01]  /*5360*/  @!PT LDS RZ, [RZ] ;  /* 0x00000000fffff984 */ /* 0x000fe20000000800 */
[----:B------:R2:W-:Y:S06]  /*5370*/  MEMBAR.ALL.CTA ;  /* 0x0000000000007992 */ /* 0x0005ec0000008000 */
[----:B--2---:R-:W2:Y:S01]  /*5380*/  FENCE.VIEW.ASYNC.S ;  /* 0x00000000000073c6 */ /* 0x004ea20000000000 */
[----:B------:R-:W1:Y:S08]  /*5390*/  @!P1 LDC R12, c[0x0][0xb20] ;  /* 0x0002c800ff0c9b82 */ /* 0x000e700000000800 */
[----:B------:R-:W1:Y:S01]  /*53a0*/  @!P1 LDC R7, c[0x0][0xb0c] ;  /* 0x0002c300ff079b82 */ /* 0x000e620000000800 */
[----:B--2---:R2:W-:Y:S01]  /*53b0*/  SYNCS.ARRIVE.TRANS64.RED.A1T0 RZ, [R0+URZ], RZ ;  /* 0x000000ff00ff79a7 */ /* 0x0045e200081004ff */
[----:B---3--:R-:W-:Y:S04]  /*53c0*/  LOP3.LUT P4, RZ, R18, 0x1, RZ, 0xc0, !PT ;  /* 0x0000000112ff7812 */ /* 0x008fe8000788c0ff */
[----:B------:R-:W-:Y:S09]  /*53d0*/  P2R R101, PR, RZ, 0x10 ;  /* 0x00000010ff657803 */ /* 0x000ff20000000000 */
[----:B------:R-:W-:Y:S02]  /*53e0*/  @P4 MOV R44, R16 ;  /* 0x00000010002c4202 */ /* 0x000fe40000000f00 */
[----:B------:R-:W-:Y:S01]  /*53f0*/  @P4 LOP3.LUT R43, R17, 0xffff, RZ, 0xc0, !PT ;  /* 0x0000ffff112b4812 */ /* 0x000fe200078ec0ff */
[----:B--2-4-:R-:W-:Y:S06]  /*5400*/  @!P0 BRA `(.L_x_94) ;  /* 0x0000000000a48947 */ /* 0x014fec0003800000 */
[----:B------:R-:W-:Y:S01]  /*5410*/  IMAD.HI.U32 R0, R90, R39, RZ ;  /* 0x000000275a007227 */ /* 0x000fe200078e00ff */
[----:B------:R-:W-:Y:S02]  /*5420*/  ISETP.NE.AND P0, PT, R38, 0x1, PT ;  /* 0x000000012600780c */ /* 0x000fe40003f05270 */
[----:B------:R-:W-:Y:S01]  /*5430*/  ISETP.NE.AND P2, PT, R40, 0x1, PT ;  /* 0x000000012800780c */ /* 0x000fe20003f45270 */
[----:B------:R-:W-:Y:S01]  /*5440*/  IMAD.HI.U32 R4, R91, R84, RZ ;  /* 0x000000545b047227 */ /* 0x000fe200078e00ff */
[----:B------:R-:W-:Y:S02]  /*5450*/  SHF.R.U32.HI R0, RZ, R89, R0 ;  /* 0x00000059ff007219 */ /* 0x000fe40000011600 */
[----:B------:R-:W-:Y:S01]  /*5460*/  ISETP.NE.AND P3, PT, R42, 0x1, PT ;  /* 0x000000012a00780c */ /* 0x000fe20003f65270 */
[----:B------:R-:W-:Y:S01]  /*5470*/  IMAD.HI.U32 R6, R43, R39, RZ ;  /* 0x000000272b067227 */ /* 0x000fe200078e00ff */
[-C--:B------:R-:W-:Y:S02]  /*5480*/  SHF.R.U32.HI R4, RZ, R85.reuse, R4 ;  /* 0x00000055ff047219 */ /* 0x080fe40000011604 */
[----:B------:R-:W-:Y:S01]  /*5490*/  SEL R0, R90, R0, !P0 ;  /* 0x000000005a007207 */ /* 0x000fe20004000000 */
[----:B------:R-:W-:Y:S01]  /*54a0*/  IMAD.HI.U32 R5, R44, R84, RZ ;  /* 0x000000542c057227 */ /* 0x000fe200078e00ff */
[----:B------:R-:W-:Y:S03]  /*54b0*/  SEL R4, R91, R4, !P3 ;  /* 0x000000045b047207 */ /* 0x000fe60005800000 */
[-C--:B------:R-:W-:Y:S01]  /*54c0*/  IMAD.HI.U32 R3, R0, R36.reuse, RZ ;  /* 0x0000002400037227 */ /* 0x080fe200078e00ff */
[----:B------:R-:W-:Y:S03]  /*54d0*/  SHF.R.U32.HI R5, RZ, R85, R5 ;  /* 0x00000055ff057219 */ /* 0x000fe60000011605 */
[----:B------:R-:W-:Y:S01]  /*54e0*/  IMAD.HI.U32 R2, R4, R36, RZ ;  /* 0x0000002404027227 */ /* 0x000fe200078e00ff */
[----:B------:R-:W-:Y:S02]  /*54f0*/  @P2 SHF.R.U32.HI R0, RZ, R37, R3 ;  /* 0x00000025ff002219 */ /* 0x000fe40000011603 */
[----:B------:R-:W-:Y:S02]  /*5500*/  SHF.R.U32.HI R3, RZ, R89, R6 ;  /* 0x00000059ff037219 */ /* 0x000fe40000011606 */
[----:B------:R-:W-:Y:S01]  /*5510*/  @P2 SHF.R.U32.HI R4, RZ, R37, R2 ;  /* 0x00000025ff042219 */ /* 0x000fe20000011602 */
[----:B------:R-:W-:Y:S01]  /*5520*/  IMAD R0, R40, R0, RZ ;  /* 0x0000000028007224 */ /* 0x000fe200078e02ff */
[----:B------:R-:W-:Y:S02]  /*5530*/  SEL R3, R43, R3, !P0 ;  /* 0x000000032b037207 */ /* 0x000fe40004000000 */
[----:B------:R-:W-:Y:S01]  /*5540*/  SEL R2, R44, R5, !P3 ;  /* 0x000000052c027207 */ /* 0x000fe20005800000 */
[----:B------:R-:W-:Y:S01]  /*5550*/  IMAD R5, R40, R4, RZ ;  /* 0x0000000428057224 */ /* 0x000fe200078e02ff */
[C---:B------:R-:W-:Y:S01]  /*5560*/  ISETP.GE.AND P0, PT, R3.reuse, R0, PT ;  /* 0x000000000300720c */ /* 0x040fe20003f06270 */
[C---:B------:R-:W-:Y:S03]  /*5570*/  IMAD.HI.U32 R0, R3.reuse, R36, RZ ;  /* 0x0000002403007227 */ /* 0x040fe600078e00ff */
[C---:B------:R-:W-:Y:S02]  /*5580*/  ISETP.GE.OR P0, PT, R2.reuse, R5, P0 ;  /* 0x000000050200720c */ /* 0x040fe40000706670 */
[----:B------:R-:W-:Y:S04]  /*5590*/  SHF.R.U32.HI R0, RZ, R37, R0 ;  /* 0x00000025ff007219 */ /* 0x000fe80000011600 */
[C---:B------:R-:W-:Y:S05]  /*55a0*/  SEL R6, R3.reuse, R0, !P2 ;  /* 0x0000000003067207 */ /* 0x040fea0005000000 */
        /* <DEDUP_REMOVED lines=14> */
[----:B------:R-:W-:Y:S07]  /*5690*/  IMAD R43, R3, R38, R43 ;  /* 0x00000026032b7224 */ /* 0x000fee00078e022b */
.L_x_94:
[----:B-1----:R-:W-:Y:S01]  /*56a0*/  @!P1 ISETP.NE.AND P0, PT, R8, 0x1, PT ;  /* 0x000000010800980c */ /* 0x002fe20003f05270 */
[----:B------:R-:W-:Y:S01]  /*56b0*/  @!P1 IMAD.HI.U32 R0, R44, R10, RZ ;  /* 0x0000000a2c009227 */ /* 0x000fe200078e00ff */
[----:B------:R-:W-:Y:S01]  /*56c0*/  @!P1 ISETP.NE.AND P2, PT, R7, 0x1, PT ;  /* 0x000000010700980c */ /* 0x000fe20003f45270 */
[----:B------:R-:W-:Y:S01]  /*56d0*/  ULOP3.LUT UP0, URZ, UR52, 0x1b0, URZ, 0xc0, !UPT ;  /* 0x000001b034ff7892 */ /* 0x000fe2000f80c0ff */
[----:B------:R-:W-:Y:S01]  /*56e0*/  R2UR UR42, R15 ;  /* 0x000000000f2a72ca */ /* 0x000fe200000e0000 */
[----:B------:R-:W-:Y:S01]  /*56f0*/  @!P1 IMAD.HI.U32 R2, R43, R9, RZ ;  /* 0x000000092b029227 */ /* 0x000fe200078e00ff */
[----:B------:R-:W-:Y:S02]  /*5700*/  @!P1 SHF.R.U32.HI R0, RZ, R11, R0 ;  /* 0x0000000bff009219 */ /* 0x000fe40000011600 */
[----:B------:R-:W-:Y:S01]  /*5710*/  R2UR UR41, R14 ;  /* 0x000000000e2972ca */ /* 0x000fe200000e0000 */
[----:B------:R-:W-:Y:S01]  /*5720*/  VIADD R103, R103, 0x1 ;  /* 0x0000000167677836 */ /* 0x000fe20000000000 */
[----:B------:R-:W-:Y:S02]  /*5730*/  @!P1 SHF.R.U32.HI R2, RZ, R12, R2 ;  /* 0x0000000cff029219 */ /* 0x000fe40000011602 */
[----:B------:R-:W-:Y:S02]  /*5740*/  @!P1 SEL R3, R44, R0, !P2 ;  /* 0x000000002c039207 */ /* 0x000fe40005000000 */
[----:B------:R-:W-:Y:S02]  /*5750*/  @!P1 SEL R2, R43, R2, !P0 ;  /* 0x000000022b029207 */ /* 0x000fe40004000000 */
[----:B------:R-:W-:Y:S01]  /*5760*/  @P4 SHF.R.U32.HI R95, RZ, 0x10, R17 ;  /* 0x00000010ff5f4819 */ /* 0x000fe20000011611 */
[----:B------:R-:W-:Y:S02]  /*5770*/  USHF.L.U32 UR42, UR42, 0x7, URZ ;  /* 0x000000072a2a7899 */ /* 0x000fe400080006ff */
[----:B------:R-:W-:Y:S02]  /*5780*/  @!P1 IMAD.IADD R0, R2, 0x1, -R3 ;  /* 0x0000000102009824 */ /* 0x000fe400078e0a03 */
[----:B------:R-:W-:Y:S01]  /*5790*/  @!P1 IMAD.IADD R2, R3, 0x1, -R2 ;  /* 0x0000000103029824 */ /* 0x000fe200078e0a02 */
[----:B------:R-:W-:Y:S01]  /*57a0*/  USHF.L.U32 UR41, UR41, 0x6, URZ ;  /* 0x0000000629297899 */ /* 0x000fe200080006ff */
[----:B------:R-:W-:Y:S02]  /*57b0*/  @!P1 IMAD R44, R0, R7, R44 ;  /* 0x00000007002c9224 */ /* 0x000fe400078e022c */
[----:B------:R-:W-:Y:S01]  /*57c0*/  @!P1 IMAD R43, R2, R8, R43 ;  /* 0x00000008022b9224 */ /* 0x000fe200078e022b */
[----:B------:R-:W-:Y:S08]  /*57d0*/  BRA.U !UP0, `(.L_x_95) ;  /* 0x00000001087c7547 */ /* 0x000ff0000b800000 */
[----:B------:R-:W1:Y:S01]  /*57e0*/  LDCU.64 UR8, c[0x4][0x80] ;  /* 0x01001000ff0877ac */ /* 0x000e620008000a00 */
[----:B------:R-:W-:Y:S01]  /*57f0*/  MOV R2, 0x0 ;  /* 0x0000000000027802 */ /* 0x000fe20000000f00 */
[----:B------:R-:W-:Y:S02]  /*5800*/  HFMA2 R12, -RZ, RZ, 0, 5.9604644775390625e-08 ;  /* 0x00000001ff0c7431 */ /* 0x000fe400000001ff */
[----:B------:R-:W-:Y:S01]  /*5810*/  IMAD.MOV.U32 R8, RZ, RZ, 0x70 ;  /* 0x00000070ff087424 */ /* 0x000fe200078e00ff */
[----:B------:R2:W3:Y:S01]  /*5820*/  LDC.64 R14, c[0x4][R2] ;  /* 0x01000000020e7b82 */ /* 0x0004e20000000a00 */
[----:B------:R-:W4:Y:S01]  /*5830*/  LDCU.64 UR6, c[0x4][0x88] ;  /* 0x01001100ff0677ac */ /* 0x000f220008000a00 */
[----:B------:R-:W-:Y:S01]  /*5840*/  IMAD.MOV.U32 R13, RZ, RZ, RZ ;  /* 0x000000ffff0d7224 */ /* 0x000fe200078e00ff */
[----:B------:R-:W2:Y:S01]  /*5850*/  LDCU.64 UR4, c[0x4][0x8] ;  /* 0x01000100ff0477ac */ /* 0x000ea20008000a00 */
[----:B-1----:R-:W-:Y:S01]  /*5860*/  MOV R5, UR9 ;  /* 0x0000000900057c02 */ /* 0x002fe20008000f00 */
[----:B------:R-:W-:Y:S01]  /*5870*/  IMAD.U32 R4, RZ, RZ, UR8 ;  /* 0x00000008ff047e24 */ /* 0x000fe2000f8e00ff */
[----:B----4-:R-:W-:Y:S01]  /*5880*/  MOV R7, UR7 ;  /* 0x0000000700077c02 */ /* 0x010fe20008000f00 */
[----:B------:R-:W-:Y:S01]  /*5890*/  IMAD.U32 R6, RZ, RZ, UR6 ;  /* 0x00000006ff067e24 */ /* 0x000fe2000f8e00ff */
[----:B--2---:R-:W-:Y:S01]  /*58a0*/  MOV R11, UR5 ;  /* 0x00000005000b7c02 */ /* 0x004fe20008000f00 */
[----:B------:R-:W-:Y:S02]  /*58b0*/  IMAD.U32 R10, RZ, RZ, UR4 ;  /* 0x00000004ff0a7e24 */ /* 0x000fe4000f8e00ff */
[----:B------:R-:W-:Y:S07]  /*58c0*/  LEPC R20, `(.L_x_96) ;  /* 0x000000001014794e */ /* 0x000fee0000000000 */
[----:B---3-5:R-:W-:Y:S05]  /*58d0*/  CALL.ABS.NOINC R14 ;  /* 0x000000000e007343 */ /* 0x028fea0003c00000 */
.L_x_96:
[----:B------:R-:W1:Y:S01]  /*58e0*/  LDCU.64 UR8, c[0x4][0x80] ;  /* 0x01001000ff0877ac */ /* 0x000e620008000a00 */
[----:B------:R-:W2:Y:S01]  /*58f0*/  LDC.64 R2, c[0x4][R2] ;  /* 0x0100000002027b82 */ /* 0x000ea20000000a00 */
[----:B------:R-:W-:Y:S02]  /*5900*/  HFMA2 R12, -RZ, RZ, 0, 5.9604644775390625e-08 ;  /* 0x00000001ff0c7431 */ /* 0x000fe400000001ff */
[----:B------:R-:W-:Y:S02]  /*5910*/  IMAD.MOV.U32 R8, RZ, RZ, 0x70 ;  /* 0x00000070ff087424 */ /* 0x000fe400078e00ff */
[----:B------:R-:W-:Y:S01]  /*5920*/  IMAD.MOV.U32 R13, RZ, RZ, RZ ;  /* 0x000000ffff0d7224 */ /* 0x000fe200078e00ff */
[----:B------:R-:W3:Y:S01]  /*5930*/  LDCU.64 UR6, c[0x4][0x88] ;  /* 0x01001100ff0677ac */ /* 0x000ee20008000a00 */
[----:B------:R-:W4:Y:S01]  /*5940*/  LDCU.64 UR4, c[0x4][0x8] ;  /* 0x01000100ff0477ac */ /* 0x000f220008000a00 */
[----:B-1----:R-:W-:Y:S02]  /*5950*/  MOV R4, UR8 ;  /* 0x0000000800047c02 */ /* 0x002fe40008000f00 */
[----:B------:R-:W-:Y:S02]  /*5960*/  MOV R5, UR9 ;  /* 0x0000000900057c02 */ /* 0x000fe40008000f00 */
[----:B---3--:R-:W-:Y:S01]  /*5970*/  MOV R7, UR7 ;  /* 0x0000000700077c02 */ /* 0x008fe20008000f00 */
[----:B------:R-:W-:Y:S01]  /*5980*/  IMAD.U32 R6, RZ, RZ, UR6 ;  /* 0x00000006ff067e24 */ /* 0x000fe2000f8e00ff */
[----:B----4-:R-:W-:Y:S01]  /*5990*/  MOV R11, UR5 ;  /* 0x00000005000b7c02 */ /* 0x010fe20008000f00 */
[----:B------:R-:W-:Y:S02]  /*59a0*/  IMAD.U32 R10, RZ, RZ, UR4 ;  /* 0x00000004ff0a7e24 */ /* 0x000fe4000f8e00ff */
[----:B------:R-:W-:Y:S07]  /*59b0*/  LEPC R20, `(.L_x_95) ;  /* 0x000000001014794e */ /* 0x000fee0000000000 */
[----:B--2---:R-:W-:Y:S05]  /*59c0*/  CALL.ABS.NOINC R2 ;  /* 0x0000000002007343 */ /* 0x004fea0003c00000 */
.L_x_95:
[----:B------:R-:W-:Y:S01]  /*59d0*/  ISETP.NE.U32.AND P4, PT, R82, RZ, PT ;  /* 0x000000ff5200720c */ /* 0x000fe20003f85070 */
[----:B------:R-:W-:Y:S01]  /*59e0*/  UISETP.NE.AND UP2, UPT, UR53, URZ, UPT ;  /* 0x000000ff3500728c */ /* 0x000fe2000bf45270 */
[----:B------:R-:W-:Y:S01]  /*59f0*/  ISETP.NE.U32.AND P2, PT, RZ, UR38, PT ;  /* 0x00000026ff007c0c */ /* 0x000fe2000bf45070 */
[----:B------:R-:W-:Y:S01]  /*5a00*/  UISETP.NE.U32.AND UP1, UPT, UR44, URZ, UPT ;  /* 0x000000ff2c00728c */ /* 0x000fe2000bf25070 */
[----:B------:R-:W-:Y:S01]  /*5a10*/  ISETP.NE.AND.EX P4, PT, R83, RZ, PT, P4 ;  /* 0x000000ff5300720c */ /* 0x000fe20003f85340 */
[----:B------:R-:W-:Y:S01]  /*5a20*/  UPLOP3.LUT UP0, UPT, UPT, UPT, UPT, 0x40, 0x4 ;  /* 0x000000000004789c */ /* 0x000fe20003f0e870 */
[----:B------:R-:W-:Y:S01]  /*5a30*/  ISETP.NE.AND.EX P2, PT, RZ, UR39, PT, P2 ;  /* 0x00000027ff007c0c */ /* 0x000fe2000bf45320 */
[----:B------:R-:W-:Y:S01]  /*5a40*/  UISETP.NE.AND.EX UP1, UPT, UR45, URZ, UPT, UP1 ;  /* 0x000000ff2d00728c */ /* 0x000fe2000bf25310 */
[----:B------:R-:W-:Y:S04]  /*5a50*/  PLOP3.LUT P1, PT, PT, PT, UP2, 0x80, 0x8 ;  /* 0x000000000008781c */ /* 0x000fe80003f2f028 */
[----:B------:R-:W-:Y:S06]  /*5a60*/  @UP2 UPLOP3.LUT UP0, UPT, UPT, UPT, UP1, 0x80, 0x8 ;  /* 0x000000000008289c */ /* 0x000fec0003f0f010 */
[----:B------:R-:W-:Y:S01]  /*5a70*/  PLOP3.LUT P0, PT, PT, PT, UP0, 0x80, 0x8 ;  /* 0x000000000008781c */ /* 0x000fe20003f0f008 */
[----:B------:R-:W-:Y:S01]  /*5a80*/  @!UPT UIADD3 URZ, UPT, UPT, URZ, URZ, URZ ;  /* 0x000000fffffff290 */ /* 0x000fe2000fffe0ff */
[----:B------:R-:W-:Y:S11]  /*5a90*/  BRA.U !UP1, `(.L_x_97) ;  /* 0x0000000109387547 */ /* 0x000ff6000b800000 */
[----:B------:R-:W-:Y:S01]  /*5aa0*/  UISETP.NE.U32.AND UP0, UPT, UR38, URZ, UPT ;  /* 0x000000ff2600728c */ /* 0x000fe2000bf05070 */
[----:B------:R-:W-:Y:S02]  /*5ab0*/  HFMA2 R0, -RZ, RZ, 0, 5.9604644775390625e-08 ;  /* 0x00000001ff007431 */ /* 0x000fe400000001ff */
[----:B------:R-:W-:Y:S01]  /*5ac0*/  IMAD.MOV.U32 R88, RZ, RZ, 0x1 ;  /* 0x00000001ff587424 */ /* 0x000fe200078e00ff */
[----:B------:R-:W-:Y:S06]  /*5ad0*/  UISETP.NE.AND.EX UP0, UPT, UR39, URZ, UPT, UP0 ;  /* 0x000000ff2700728c */ /* 0x000fec000bf05300 */
[----:B------:R-:W-:Y:S05]  /*5ae0*/  PLOP3.LUT P3, PT, PT, PT, UP0, 0x80, 0x8 ;  /* 0x000000000008781c */ /* 0x000fea0003f6f008 */
[----:B------:R-:W1:Y:S01]  /*5af0*/  @UP0 LDCU.64 UR6, c[0x0][0x888] ;  /* 0x00011100ff0607ac */ /* 0x000e620008000a00 */
[----:B------:R-:W-:Y:S07]  /*5b00*/  @UP0 UIMAD UR4, UR36, UR44, URZ ;  /* 0x0000002c240402a4 */ /* 0x000fee000f8e02ff */
[----:B------:R-:W-:Y:S01]  /*5b10*/  @!P3 PRMT R88, R0, 0x7610, R88 ;  /* 0x000076100058b816 */ /* 0x000fe20000000058 */
[----:B-1----:R-:W-:Y:S03]  /*5b20*/  @UP0 UIMAD.WIDE UR6, UR4, 0x4, UR6 ;  /* 0x00000004040608a5 */ /* 0x002fe6000f8e0206 */
[----:B------:R-:W1:Y:S03]  /*5b30*/  @!UP0 LDCU UR4, c[0x0][0x880] ;  /* 0x00011000ff0487ac */ /* 0x000e660008000800 */
[----:B------:R-:W-:Y:S01]  /*5b40*/  IMAD.U32 R2, RZ, RZ, UR6 ;  /* 0x00000006ff027e24 */ /* 0x000fe2000f8e00ff */
[----:B------:R-:W-:Y:S05]  /*5b50*/  MOV R3, UR7 ;  /* 0x0000000700037c02 */ /* 0x000fea0008000f00 */
[----:B-----5:R2:W5:Y:S02]  /*5b60*/  @P3 LDG.E R49, desc[UR46][R2.64] ;  /* 0x0000002e02313981 */ /* 0x020564000c1e1900 */
[----:B-12---:R-:W-:Y:S02]  /*5b70*/  @!P3 IMAD.U32 R49, RZ, RZ, UR4 ;  /* 0x00000004ff31be24 */ /* 0x006fe4000f8e00ff */
.L_x_97:
[----:B------:R-:W-:Y:S05]  /*5b80*/  @!P4 BRA `(.L_x_98) ;  /* 0x000000000020c947 */ /* 0x000fea0003800000 */
[----:B------:R-:W-:Y:S04]  /*5b90*/  ISETP.NE.U32.AND P3, PT, R80, RZ, PT ;  /* 0x000000ff5000720c */ /* 0x000fe80003f65070 */
[----:B------:R-:W-:Y:S11]  /*5ba0*/  ISETP.NE.AND.EX P3, PT, R81, RZ, PT, P3 ;  /* 0x000000ff5100720c */ /* 0x000ff60003f65330 */
[----:B------:R-:W-:Y:S02]  /*5bb0*/  @!UPT UIADD3 URZ, UPT, UPT, URZ, URZ, URZ ;  /* 0x000000fffffff290 */ /* 0x000fe4000fffe0ff */
[----:B------:R-:W1:Y:S01]  /*5bc0*/  @P3 LDC.64 R2, c[0x0][0x8a8] ;  /* 0x00022a00ff023b82 */ /* 0x000e620000000a00 */
[----:B------:R-:W-:Y:S04]  /*5bd0*/  @P3 IMAD R0, R82, UR36, RZ ;  /* 0x0000002452003c24 */ /* 0x000fe8000f8e02ff */
[----:B-1----:R-:W-:Y:S05]  /*5be0*/  @P3 IMAD.WIDE R2, R0, 0x4, R2 ;  /* 0x0000000400023825 */ /* 0x002fea00078e0202 */
[----:B-----5:R1:W5:Y:S02]  /*5bf0*/  @P3 LDG.E R47, desc[UR46][R2.64] ;  /* 0x0000002e022f3981 */ /* 0x020364000c1e1900 */
[----:B-1----:R-:W2:Y:S02]  /*5c00*/  @!P3 LDC R47, c[0x0][0x8a0] ;  /* 0x00022800ff2fbb82 */ /* 0x002ea40000000800 */
.L_x_98:
[----:B-----5:R-:W-:Y:S01]  /*5c10*/  FSETP.NEU.AND P3, PT, R49, RZ, PT ;  /* 0x000000ff3100720b */ /* 0x020fe20003f6d000 */
[----:B------:R-:W-:Y:S01]  /*5c20*/  ULOP3.LUT UR4, UR51, 0x1, URZ, 0x3c, !UPT ;  /* 0x0000000133047892 */ /* 0x000fe2000f8e3cff */
[----:B------:R-:W-:Y:S01]  /*5c30*/  SEL R4, RZ, 0xffffffff, P2 ;  /* 0xffffffffff047807 */ /* 0x000fe20001000000 */
[----:B------:R-:W-:Y:S01]  /*5c40*/  IMAD.U32 R72, RZ, RZ, UR56 ;  /* 0x00000038ff487e24 */ /* 0x000fe2000f8e00ff */
[----:B------:R-:W-:Y:S01]  /*5c50*/  @P1 LOP3.LUT P2, RZ, R88, 0xff, RZ, 0xc0, !PT ;  /* 0x000000ff58ff1812 */ /* 0x000fe2000784c0ff */
[----:B------:R-:W-:Y:S01]  /*5c60*/  IMAD.SHL.U32 R106, R94, 0x10, RZ ;  /* 0x000000105e6a7824 */ /* 0x000fe200078e00ff */
[----:B------:R-:W-:Y:S01]  /*5c70*/  @P1 SEL R0, RZ, 0xffffffff, P3 ;  /* 0xffffffffff001807 */ /* 0x000fe20001800000 */
[----:B------:R-:W-:Y:S01]  /*5c80*/  IMAD.U32 R107, RZ, RZ, UR4 ;  /* 0x00000004ff6b7e24 */ /* 0x000fe2000f8e00ff */
[----:B------:R-:W-:Y:S01]  /*5c90*/  LEA R73, R45, UR48, 0x3 ;  /* 0x000000302d497c11 */ /* 0x000fe2000f8e18ff */
[----:B------:R-:W-:Y:S01]  /*5ca0*/  IMAD.SHL.U32 R72, R72, 0x2000, RZ ;  /* 0x0000200048487824 */ /* 0x000fe200078e00ff */
[----:B------:R-:W-:Y:S01]  /*5cb0*/  @P0 SEL R0, R4, R0, !P2 ;  /* 0x0000000004000207 */ /* 0x000fe20005000000 */
[----:B------:R-:W-:Y:S01]  /*5cc0*/  IMAD.SHL.U32 R105, R93, 0x10, RZ ;  /* 0x000000105d697824 */ /* 0x000fe200078e00ff */
[----:B------:R-:W-:Y:S01]  /*5cd0*/  PLOP3.LUT P2, PT, PT, PT, UP1, 0x80, 0x8 ;  /* 0x000000000008781c */ /* 0x000fe20003f4f018 */
[----:B------:R-:W-:Y:S01]  /*5ce0*/  IMAD.IADD R67, R99, 0x1, R72 ;  /* 0x0000000163437824 */ /* 0x000fe200078e0248 */
[----:B------:R-:W-:Y:S01]  /*5cf0*/  @P1 LOP3.LUT R0, R0, 0x1, RZ, 0xc0, !PT ;  /* 0x0000000100001812 */ /* 0x000fe200078ec0ff */
[----:B------:R-:W-:Y:S01]  /*5d00*/  BSSY B1, `(.L_x_99) ;  /* 0x0000039000017945 */ /* 0x000fe20003800000 */
[----:B------:R-:W-:Y:S01]  /*5d10*/  LOP3.LUT P4, R102, R88, 0xff, RZ, 0xc0, !PT ;  /* 0x000000ff58667812 */ /* 0x000fe2000788c0ff */
[----:B------:R-:W-:Y:S01]  /*5d20*/  IMAD.IADD R66, R67, 0x1, R106 ;  /* 0x0000000143427824 */ /* 0x000fe200078e026a */
[----:B------:R-:W-:Y:S01]  /*5d30*/  ISETP.NE.U32.OR P5, PT, R0, 0x1, !P1 ;  /* 0x000000010000780c */ /* 0x000fe20004fa5470 */
[----:B------:R-:W-:Y:S01]  /*5d40*/  IMAD.U32 R0, RZ, RZ, UR56 ;  /* 0x00000038ff007e24 */ /* 0x000fe2000f8e00ff */
[----:B------:R-:W-:Y:S01]  /*5d50*/  SEL R3, RZ, 0xffffffff, P3 ;  /* 0xffffffffff037807 */ /* 0x000fe20001800000 */
[----:B------:R-:W-:Y:S01]  /*5d60*/  IMAD.MOV.U32 R75, RZ, RZ, 0x1 ;  /* 0x00000001ff4b7424 */ /* 0x000fe200078e00ff */
[----:B------:R-:W-:Y:S01]  /*5d70*/  P2R R104, PR, RZ, 0x20 ;  /* 0x00000020ff687803 */ /* 0x000fe20000000000 */
[----:B------:R-:W-:Y:S01]  /*5d80*/  IMAD R48, R45, 0x40, R46 ;  /* 0x000000402d307824 */ /* 0x000fe200078e022e */
[----:B------:R-:W-:Y:S01]  /*5d90*/  LEA R0, R0, UR48, 0x3 ;  /* 0x0000003000007c11 */ /* 0x000fe2000f8e18ff */
[----:B------:R-:W-:Y:S01]  /*5da0*/  IMAD.U32 R74, RZ, RZ, UR56 ;  /* 0x00000038ff4a7e24 */ /* 0x000fe2000f8e00ff */
[----:B------:R-:W-:Y:S02]  /*5db0*/  @P2 SEL R3, R4, R3, !P4 ;  /* 0x0000000304032207 */ /* 0x000fe40006000000 */
[----:B------:R-:W-:Y:S02]  /*5dc0*/  CS2R R78, SRZ ;  /* 0x00000000004e7805 */ /* 0x000fe4000001ff00 */
[----:B------:R-:W-:Y:S02]  /*5dd0*/  CS2R R76, SRZ ;  /* 0x00000000004c7805 */ /* 0x000fe4000001ff00 */
[----:B------:R-:W-:Y:S02]  /*5de0*/  CS2R R70, SRZ ;  /* 0x0000000000467805 */ /* 0x000fe4000001ff00 */
[----:B------:R-:W-:Y:S02]  /*5df0*/  LOP3.LUT R3, R3, 0x1, RZ, 0xc0, !PT ;  /* 0x0000000103037812 */ /* 0x000fe400078ec0ff */
[----:B------:R-:W-:Y:S02]  /*5e00*/  CS2R R68, SRZ ;  /* 0x0000000000447805 */ /* 0x000fe4000001ff00 */
[----:B------:R-:W-:Y:S02]  /*5e10*/  @P5 SHF.L.U32 R2, R107, 0x1f, RZ ;  /* 0x0000001f6b025819 */ /* 0x000fe400000006ff */
[----:B------:R-:W-:Y:S02]  /*5e20*/  CS2R R62, SRZ ;  /* 0x00000000003e7805 */ /* 0x000fe4000001ff00 */
[----:B------:R-:W-:Y:S02]  /*5e30*/  ISETP.NE.U32.AND P2, PT, R3, 0x1, PT ;  /* 0x000000010300780c */ /* 0x000fe40003f45070 */
[----:B------:R-:W-:Y:S01]  /*5e40*/  CS2R R60, SRZ ;  /* 0x00000000003c7805 */ /* 0x000fe2000001ff00 */
[----:B------:R1:W3:Y:S01]  /*5e50*/  @P5 SYNCS.PHASECHK.TRANS64.TRYWAIT P1, [R0+URZ+0x100], R2 ;  /* 0x00010002000055a7 */ /* 0x0002e200080211ff */
[----:B------:R-:W-:Y:S02]  /*5e60*/  CS2R R58, SRZ ;  /* 0x00000000003a7805 */ /* 0x000fe4000001ff00 */
[----:B------:R-:W-:Y:S02]  /*5e70*/  P2R R108, PR, RZ, 0x4 ;  /* 0x00000004ff6c7803 */ /* 0x000fe40000000000 */
[----:B------:R-:W-:Y:S01]  /*5e80*/  CS2R R56, SRZ ;  /* 0x0000000000387805 */ /* 0x000fe2000001ff00 */
[----:B------:R-:W-:Y:S02]  /*5e90*/  IMAD.IADD R65, R67, 0x1, R105 ;  /* 0x0000000143417824 */ /* 0x000fe400078e0269 */
[----:B------:R-:W-:Y:S01]  /*5ea0*/  IMAD.IADD R64, R98, 0x1, R66 ;  /* 0x0000000162407824 */ /* 0x000fe200078e0242 */
[----:B-1----:R-:W-:Y:S04]  /*5eb0*/  SHF.L.U32 R2, R97, 0x1f, RZ ;  /* 0x0000001f61027819 */ /* 0x002fe800000006ff */
[----:B------:R1:W4:Y:S01]  /*5ec0*/  SYNCS.PHASECHK.TRANS64.TRYWAIT P0, [R73+URZ+0x160], R2 ;  /* 0x00016002490075a7 */ /* 0x00032200080011ff */
[----:B---3--:R-:W-:Y:S01]  /*5ed0*/  @P5 SEL R75, RZ, 0x1, !P1 ;  /* 0x00000001ff4b5807 */ /* 0x008fe20004800000 */
[----:B-1----:R-:W-:Y:S06]  /*5ee0*/  @!P5 BRA `(.L_x_100) ;  /* 0x000000000068d947 */ /* 0x002fec0003800000 */
[----:B------:R-:W-:Y:S01]  /*5ef0*/  ISETP.NE.AND P1, PT, R75, RZ, PT ;  /* 0x000000ff4b00720c */ /* 0x000fe20003f25270 */
[----:B------:R-:W-:Y:S01]  /*5f00*/  BSSY B0, `(.L_x_101) ;  /* 0x000000d000007945 */ /* 0x000fe20003800000 */
[----:B------:R-:W-:Y:S02]  /*5f10*/  CS2R R58, SRZ ;  /* 0x00000000003a7805 */ /* 0x000fe4000001ff00 */
[----:B------:R-:W-:Y:S02]  /*5f20*/  CS2R R56, SRZ ;  /* 0x0000000000387805 */ /* 0x000fe4000001ff00 */
[----:B------:R-:W-:Y:S02]  /*5f30*/  CS2R R62, SRZ ;  /* 0x00000000003e7805 */ /* 0x000fe4000001ff00 */
[----:B------:R-:W-:Y:S02]  /*5f40*/  CS2R R60, SRZ ;  /* 0x00000000003c7805 */ /* 0x000fe4000001ff00 */
[----:B------:R-:W-:Y:S02]  /*5f50*/  CS2R R70, SRZ ;  /* 0x0000000000467805 */ /* 0x000fe4000001ff00 */
[----:B------:R-:W-:Y:S02]  /*5f60*/  CS2R R68, SRZ ;  /* 0x0000000000447805 */ /* 0x000fe4000001ff00 */
[----:B------:R-:W-:Y:S02]  /*5f70*/  CS2R R78, SRZ ;  /* 0x00000000004e7805 */ /* 0x000fe4000001ff00 */
[----:B------:R-:W-:Y:S01]  /*5f80*/  CS2R R76, SRZ ;  /* 0x00000000004c7805 */ /* 0x000fe2000001ff00 */
[----:B------:R-:W-:Y:S06]  /*5f90*/  @P1 BRA `(.L_x_102) ;  /* 0x00000000000c1947 */ /* 0x000fec0003800000 */
[----:B------:R-:W-:Y:S04]  /*5fa0*/  SHF.L.U32 R3, R107, 0x1f, RZ ;  /* 0x0000001f6b037819 */ /* 0x000fe800000006ff */
[----:B------:R-:W1:Y:S02]  /*5fb0*/  SYNCS.PHASECHK.TRANS64.TRYWAIT P1, [R0+URZ+0x100], R3 ;  /* 0x00010003000075a7 */ /* 0x000e6400080211ff */
[----:B-1----:R-:W-:Y:S05]  /*5fc0*/  @!P1 BRA `(.L_x_103) ;  /* 0x0000002800689947 */ /* 0x002fea0003800000 */
.L_x_102:
[----:B------:R-:W-:Y:S05]  /*5fd0*/  BSYNC B0 ;  /* 0x0000000000007941 */ /* 0x000fea0003800000 */
.L_x_101:
[----:B------:R-:W-:Y:S01]  /*5fe0*/  ISETP.NE.AND P1, PT, R108, RZ, PT ;  /* 0x000000ff6c00720c */ /* 0x000fe20003f25270 */
[----:B------:R-:W-:Y:S04]  /*5ff0*/  UIADD3 UR5, UPT, UPT, UR56, 0x1, URZ ;  /* 0x0000000138057890 */ /* 0x000fe8000fffe0ff */
[----:B------:R-:W-:Y:S04]  /*6000*/  UISETP.NE.AND UP0, UPT, UR5, 0x3, UPT ;  /* 0x000000030500788c */ /* 0x000fe8000bf05270 */
[----:B------:R-:W-:Y:S02]  /*6010*/  USEL UR4, URZ, 0x1, UP0 ;  /* 0x00000001ff047887 */ /* 0x000fe40008000000 */
[----:B------:R-:W-:Y:S02]  /*6020*/  USEL UR5, UR5, URZ, UP0 ;  /* 0x000000ff05057287 */ /* 0x000fe40008000000 */
[----:B------:R3:W1:Y:S02]  /*6030*/  @P1 LDS.128 R56, [R67] ;  /* 0x0000000043381984 */ /* 0x0006640000000c00 */
[----:B------:R-:W-:Y:S02]  /*6040*/  LOP3.LUT R107, R107, UR4, RZ, 0x3c, !PT ;  /* 0x000000046b6b7c12 */ /* 0x000fe4000f8e3cff */
[----:B------:R3:W1:Y:S01]  /*6050*/  @P1 LDS.128 R60, [R66+0x10] ;  /* 0x00001000423c1984 */ /* 0x0006620000000c00 */
[----:B------:R-:W-:Y:S03]  /*6060*/  IMAD.U32 R74, RZ, RZ, UR5 ;  /* 0x00000005ff4a7e24 */ /* 0x000fe6000f8e00ff */
[----:B------:R3:W1:Y:S04]  /*6070*/  @P1 LDS.128 R68, [R65+0x20] ;  /* 0x0000200041441984 */ /* 0x0006680000000c00 */
[----:B------:R3:W1:Y:S02]  /*6080*/  @P1 LDS.128 R76, [R64+0x10] ;  /* 0x00001000404c1984 */ /* 0x0006640000000c00 */
.L_x_100:
[----:B------:R-:W-:Y:S05]  /*6090*/  BSYNC B1 ;  /* 0x0000000000017941 */ /* 0x000fea0003800000 */
.L_x_99:
[----:B-1----:R-:W-:Y:S04]  /*60a0*/  SHF.R.U32.HI R0, RZ, 0x15, R48 ;  /* 0x00000015ff007819 */ /* 0x002fe80000011630 */
[----:B------:R-:W-:Y:S01]  /*60b0*/  LOP3.LUT P1, RZ, R0, 0x3, R92, 0x48, !PT ;  /* 0x0000000300ff7812 */ /* 0x000fe2000782485c */
[----:B------:R-:W-:Y:S01]  /*60c0*/  @!UPT UIADD3 URZ, UPT, UPT, URZ, URZ, URZ ;  /* 0x000000fffffff290 */ /* 0x000fe2000fffe0ff */
[----:B----4-:R-:W-:Y:S11]  /*60d0*/  @P0 BRA `(.L_x_104) ;  /* 0x0000000000080947 */ /* 0x010ff60003800000 */
[----:B------:R-:W1:Y:S02]  /*60e0*/  SYNCS.PHASECHK.TRANS64.TRYWAIT P0, [R73+URZ+0x160], R2 ;  /* 0x00016002490075a7 */ /* 0x000e6400080011ff */
[----:B-1----:R-:W-:Y:S05]  /*60f0*/  @!P0 BRA `(.L_x_105) ;  /* 0x0000002800308947 */ /* 0x002fea0003800000 */
.L_x_104:
[----:B------:R-:W-:Y:S05]  /*6100*/  @!P1 BRA `(.L_x_106) ;  /* 0x0000000000409947 */ /* 0x000fea0003800000 */
[----:B------:R-:W4:Y:S01]  /*6110*/  LDCU.64 UR8, c[0x4][0x70] ;  /* 0x01000e00ff0877ac */ /* 0x000f220008000a00 */
[----:B------:R-:W-:Y:S01]  /*6120*/  MOV R3, 0x0 ;  /* 0x0000000000037802 */ /* 0x000fe20000000f00 */
[----:B------:R-:W-:Y:S02]  /*6130*/  HFMA2 R12, -RZ, RZ, 0, 5.9604644775390625e-08 ;  /* 0x00000001ff0c7431 */ /* 0x000fe400000001ff */
[----:B------:R-:W-:Y:S02]  /*6140*/  IMAD.MOV.U32 R8, RZ, RZ, 0x192 ;  /* 0x00000192ff087424 */ /* 0x000fe400078e00ff */
[----:B------:R-:W-:Y:S01]  /*6150*/  IMAD.MOV.U32 R13, RZ, RZ, RZ ;  /* 0x000000ffff0d7224 */ /* 0x000fe200078e00ff */
[----:B------:R-:W5:Y:S01]  /*6160*/  LDCU.64 UR6, c[0x4][0x78] ;  /* 0x01000f00ff0677ac */ /* 0x000f620008000a00 */
[----:B-1----:R-:W1:Y:S01]  /*6170*/  LDC.64 R2, c[0x4][R3] ;  /* 0x0100000003027b82 */ /* 0x002e620000000a00 */
[----:B------:R-:W2:Y:S01]  /*6180*/  LDCU.64 UR4, c[0x4][0x10] ;  /* 0x01000200ff0477ac */ /* 0x000ea20008000a00 */
[----:B----4-:R-:W-:Y:S01]  /*6190*/  MOV R5, UR9 ;  /* 0x0000000900057c02 */ /* 0x010fe20008000f00 */
[----:B------:R-:W-:Y:S01]  /*61a0*/  IMAD.U32 R4, RZ, RZ, UR8 ;  /* 0x00000008ff047e24 */ /* 0x000fe2000f8e00ff */
[----:B-----5:R-:W-:Y:S01]  /*61b0*/  MOV R7, UR7 ;  /* 0x0000000700077c02 */ /* 0x020fe20008000f00 */
[----:B------:R-:W-:Y:S01]  /*61c0*/  IMAD.U32 R6, RZ, RZ, UR6 ;  /* 0x00000006ff067e24 */ /* 0x000fe2000f8e00ff */
[----:B--2---:R-:W-:Y:S01]  /*61d0*/  MOV R11, UR5 ;  /* 0x00000005000b7c02 */ /* 0x004fe20008000f00 */
[----:B------:R-:W-:Y:S02]  /*61e0*/  IMAD.U32 R10, RZ, RZ, UR4 ;  /* 0x00000004ff0a7e24 */ /* 0x000fe4000f8e00ff */
[----:B------:R-:W-:Y:S07]  /*61f0*/  LEPC R20, `(.L_x_106) ;  /* 0x000000001014794e */ /* 0x000fee0000000000 */
[----:B-1-3--:R-:W-:Y:S05]  /*6200*/  CALL.ABS.NOINC R2 ;  /* 0x0000000002007343 */ /* 0x00afea0003c00000 */
.L_x_106:
[----:B------:R-:W-:Y:S01]  /*6210*/  SHF.L.U32 R50, R56, 0x10, RZ ;  /* 0x0000001038327819 */ /* 0x000fe200000006ff */
[----:B------:R-:W-:Y:S05]  /*6220*/  WARPSYNC.ALL ;  /* 0x0000000000007948 */ /* 0x000fea0003800000 */
[----:B------:R-:W-:Y:S01]  /*6230*/  R2UR UR4, R48 ;  /* 0x00000000300472ca */ /* 0x000fe200000e0000 */
[----:B------:R-:W-:Y:S01]  /*6240*/  BSSY.RECONVERGENT B0, `(.L_x_107) ;  /* 0x0000085000007945 */ /* 0x000fe20003800200 */
[----:B------:R-:W-:Y:S02]  /*6250*/  LOP3.LUT R51, R56, 0xffff0000, RZ, 0xc0, !PT ;  /* 0xffff000038337812 */ /* 0x000fe400078ec0ff */
[----:B------:R-:W-:Y:S02]  /*6260*/  SHF.L.U32 R52, R57, 0x10, RZ ;  /* 0x0000001039347819 */ /* 0x000fe400000006ff */
[----:B------:R-:W-:Y:S07]  /*6270*/  ISETP.NE.AND P0, PT, R100, RZ, PT ;  /* 0x000000ff6400720c */ /* 0x000fee0003f05270 */
[----:B------:R-:W2:Y:S02]  /*6280*/  LDTM.x32 R4, tmem[UR4] ;  /* 0x00000004000479ee */ /* 0x000ea400082c0000 */
[C---:B--2---:R-:W-:Y:S01]  /*6290*/  FMUL R0, R47.reuse, R4 ;  /* 0x000000042f007220 */ /* 0x044fe20000400000 */
[C---:B-1----:R-:W-:Y:S01]  /*62a0*/  FMUL R2, R47.reuse, R5 ;  /* 0x000000052f027220 */ /* 0x042fe20000400000 */
[C---:B------:R-:W-:Y:S01]  /*62b0*/  FMUL R4, R47.reuse, R8 ;  /* 0x000000082f047220 */ /* 0x040fe20000400000 */
[C---:B------:R-:W-:Y:S01]  /*62c0*/  FMUL R3, R47.reuse, R6 ;  /* 0x000000062f037220 */ /* 0x040fe20000400000 */
[C---:B------:R-:W-:Y:S01]  /*62d0*/  FMUL R5, R47.reuse, R9 ;  /* 0x000000092f057220 */ /* 0x040fe20000400000 */
[C---:B------:R-:W-:Y:S01]  /*62e0*/  FMUL R8, R47.reuse, R12 ;  /* 0x0000000c2f087220 */ /* 0x040fe20000400000 */
[C---:B------:R-:W-:Y:S01]  /*62f0*/  FMUL R6, R47.reuse, R10 ;  /* 0x0000000a2f067220 */ /* 0x040fe20000400000 */
[C---:B------:R-:W-:Y:S01]  /*6300*/  FMUL R9, R47.reuse, R13 ;  /* 0x0000000d2f097220 */ /* 0x040fe20000400000 */
[----:B------:R-:W-:Y:S01]  /*6310*/  FMUL R12, R47, R16 ;  /* 0x000000102f0c7220 */ /* 0x000fe20000400000 */
[----:B------:R-:W-:Y:S01]  /*6320*/  FFMA R0, R49, R50, R0 ;  /* 0x0000003231007223 */ /* 0x000fe20000000000 */
[C---:B------:R-:W-:Y:S01]  /*6330*/  FMUL R10, R47.reuse, R14 ;  /* 0x0000000e2f0a7220 */ /* 0x040fe20000400000 */
[C---:B------:R-:W-:Y:S01]  /*6340*/  FMUL R13, R47.reuse, R17 ;  /* 0x000000112f0d7220 */ /* 0x040fe20000400000 */
[----:B------:R-:W-:Y:S01]  /*6350*/  FMUL R16, R47, R20 ;  /* 0x000000142f107220 */ /* 0x000fe20000400000 */
[----:B------:R-:W-:Y:S01]  /*6360*/  FFMA R2, R49, R51, R2 ;  /* 0x0000003331027223 */ /* 0x000fe20000000002 */
[C---:B------:R-:W-:Y:S01]  /*6370*/  FMUL R14, R47.reuse, R18 ;  /* 0x000000122f0e7220 */ /* 0x040fe20000400000 */
[C---:B------:R-:W-:Y:S01]  /*6380*/  FMUL R17, R47.reuse, R21 ;  /* 0x000000152f117220 */ /* 0x040fe20000400000 */
[C---:B------:R-:W-:Y:S01]  /*6390*/  FMUL R20, R47.reuse, R24 ;  /* 0x000000182f147220 */ /* 0x040fe20000400000 */
[C---:B------:R-:W-:Y:S01]  /*63a0*/  FMUL R18, R47.reuse, R22 ;  /* 0x000000162f127220 */ /* 0x040fe20000400000 */
[C---:B------:R-:W-:Y:S01]  /*63b0*/  FMUL R21, R47.reuse, R25 ;  /* 0x000000192f157220 */ /* 0x040fe20000400000 */
[C---:B------:R-:W-:Y:S01]  /*63c0*/  FMUL R24, R47.reuse, R28 ;  /* 0x0000001c2f187220 */ /* 0x040fe20000400000 */
[C---:B------:R-:W-:Y:S01]  /*63d0*/  FMUL R22, R47.reuse, R26 ;  /* 0x0000001a2f167220 */ /* 0x040fe20000400000 */
[C---:B------:R-:W-:Y:S01]  /*63e0*/  FMUL R25, R47.reuse, R29 ;  /* 0x0000001d2f197220 */ /* 0x040fe20000400000 */
[----:B------:R-:W-:Y:S01]  /*63f0*/  FMUL R28, R47, R32 ;  /* 0x000000202f1c7220 */ /* 0x000fe20000400000 */
[----:B------:R-:W-:Y:S01]  /*6400*/  LOP3.LUT R32, R57, 0xffff0000, RZ, 0xc0, !PT ;  /* 0xffff000039207812 */ /* 0x000fe200078ec0ff */
[C---:B------:R-:W-:Y:S01]  /*6410*/  FMUL R26, R47.reuse, R30 ;  /* 0x0000001e2f1a7220 */ /* 0x040fe20000400000 */
[----:B------:R-:W-:Y:S01]  /*6420*/  FMUL R29, R47, R33 ;  /* 0x000000212f1d7220 */ /* 0x000fe20000400000 */
[----:B------:R-:W-:Y:S01]  /*6430*/  SHF.L.U32 R33, R58, 0x10, RZ ;  /* 0x000000103a217819 */ /* 0x000fe200000006ff */
[----:B------:R-:W-:Y:S01]  /*6440*/  FFMA R3, R49, R52, R3 ;  /* 0x0000003431037223 */ /* 0x000fe20000000003 */
[----:B------:R-:W-:Y:S01]  /*6450*/  F2FP.BF16.F32.PACK_AB R52, R2, R0 ;  /* 0x000000000234723e */ /* 0x000fe200000010ff */
[----:B------:R-:W-:Y:S01]  /*6460*/  FMUL R7, R47, R7 ;  /* 0x000000072f077220 */ /* 0x000fe20000400000 */
[----:B------:R-:W-:Y:S01]  /*6470*/  SHF.L.U32 R0, R59, 0x10, RZ ;  /* 0x000000103b007819 */ /* 0x000fe200000006ff */
[----:B------:R-:W-:Y:S01]  /*6480*/  FMUL R30, R47, R34 ;  /* 0x000000222f1e7220 */ /* 0x000fe20000400000 */
[----:B------:R-:W-:Y:S01]  /*6490*/  LOP3.LUT R34, R58, 0xffff0000, RZ, 0xc0, !PT ;  /* 0xffff00003a227812 */ /* 0x000fe200078ec0ff */
[----:B------:R-:W-:Y:S01]  /*64a0*/  FFMA R7, R49, R32, R7 ;  /* 0x0000002031077223 */ /* 0x000fe20000000007 */
[----:B------:R-:W-:Y:S01]  /*64b0*/  LOP3.LUT R2, R59, 0xffff0000, RZ, 0xc0, !PT ;  /* 0xffff00003b027812 */ /* 0x000fe200078ec0ff */
[----:B------:R-:W-:Y:S01]  /*64c0*/  FFMA R4, R49, R33, R4 ;  /* 0x0000002131047223 */ /* 0x000fe20000000004 */
[----:B------:R-:W-:Y:S01]  /*64d0*/  FMUL R11, R47, R11 ;  /* 0x0000000b2f0b7220 */ /* 0x000fe20000400000 */
[----:B------:R-:W-:Y:S01]  /*64e0*/  FFMA R5, R49, R34, R5 ;  /* 0x0000002231057223 */ /* 0x000fe20000000005 */
[----:B------:R-:W-:Y:S01]  /*64f0*/  F2FP.BF16.F32.PACK_AB R53, R7, R3 ;  /* 0x000000030735723e */ /* 0x000fe200000010ff */
[C---:B------:R-:W-:Y:S01]  /*6500*/  FFMA R6, R49.reuse, R0, R6 ;  /* 0x0000000031067223 */ /* 0x040fe20000000006 */
[C---:B------:R-:W-:Y:S01]  /*6510*/  SHF.L.U32 R0, R60.reuse, 0x10, RZ ;  /* 0x000000103c007819 */ /* 0x040fe200000006ff */
[----:B------:R-:W-:Y:S01]  /*6520*/  FFMA R11, R49, R2, R11 ;  /* 0x00000002310b7223 */ /* 0x000fe2000000000b */
[----:B------:R-:W-:Y:S01]  /*6530*/  LOP3.LUT R2, R60, 0xffff0000, RZ, 0xc0, !PT ;  /* 0xffff00003c027812 */ /* 0x000fe200078ec0ff */
[----:B------:R-:W-:Y:S01]  /*6540*/  FMUL R15, R47, R15 ;  /* 0x0000000f2f0f7220 */ /* 0x000fe20000400000 */
[----:B------:R-:W-:Y:S01]  /*6550*/  SHF.L.U32 R3, R61, 0x10, RZ ;  /* 0x000000103d037819 */ /* 0x000fe200000006ff */
[----:B------:R-:W-:Y:S01]  /*6560*/  FFMA R8, R49, R0, R8 ;  /* 0x0000000031087223 */ /* 0x000fe20000000008 */
[----:B------:R-:W-:Y:S01]  /*6570*/  LOP3.LUT R0, R61, 0xffff0000, RZ, 0xc0, !PT ;  /* 0xffff00003d007812 */ /* 0x000fe200078ec0ff */
[C---:B------:R-:W-:Y:S01]  /*6580*/  FFMA R9, R49.reuse, R2, R9 ;  /* 0x0000000231097223 */ /* 0x040fe20000000009 */
[C---:B------:R-:W-:Y:S01]  /*6590*/  SHF.L.U32 R2, R62.reuse, 0x10, RZ ;  /* 0x000000103e027819 */ /* 0x040fe200000006ff */
[----:B------:R-:W-:Y:S01]  /*65a0*/  FFMA R10, R49, R3, R10 ;  /* 0x00000003310a7223 */ /* 0x000fe2000000000a */
[----:B------:R-:W-:Y:S01]  /*65b0*/  SHF.L.U32 R3, R63, 0x10, RZ ;  /* 0x000000103f037819 */ /* 0x000fe200000006ff */
[C---:B------:R-:W-:Y:S01]  /*65c0*/  FFMA R15, R49.reuse, R0, R15 ;  /* 0x00000000310f7223 */ /* 0x040fe2000000000f */
[----:B------:R-:W-:Y:S01]  /*65d0*/  LOP3.LUT R0, R62, 0xffff0000, RZ, 0xc0, !PT ;  /* 0xffff00003e007812 */ /* 0x000fe200078ec0ff */
[----:B------:R-:W-:Y:S01]  /*65e0*/  FFMA R12, R49, R2, R12 ;  /* 0x00000002310c7223 */ /* 0x000fe2000000000c */
[C---:B------:R-:W-:Y:S01]  /*65f0*/  SHF.L.U32 R2, R68.reuse, 0x10, RZ ;  /* 0x0000001044027819 */ /* 0x040fe200000006ff */
[----:B------:R-:W-:Y:S01]  /*6600*/  FMUL R19, R47, R19 ;  /* 0x000000132f137220 */ /* 0x000fe20000400000 */
[----:B------:R-:W-:Y:S01]  /*6610*/  F2FP.BF16.F32.PACK_AB R54, R5, R4 ;  /* 0x000000040536723e */ /* 0x000fe200000010ff */
[----:B------:R-:W-:Y:S01]  /*6620*/  FFMA R13, R49, R0, R13 ;  /* 0x00000000310d7223 */ /* 0x000fe2000000000d */
[----:B------:R-:W-:Y:S01]  /*6630*/  LOP3.LUT R0, R63, 0xffff0000, RZ, 0xc0, !PT ;  /* 0xffff00003f007812 */ /* 0x000fe200078ec0ff */
[----:B------:R-:W-:Y:S01]  /*6640*/  FFMA R14, R49, R3, R14 ;  /* 0x00000003310e7223 */ /* 0x000fe2000000000e */
[----:B------:R-:W-:Y:S01]  /*6650*/  LOP3.LUT R3, R68, 0xffff0000, RZ, 0xc0, !PT ;  /* 0xffff000044037812 */ /* 0x000fe200078ec0ff */
[----:B------:R-:W-:Y:S01]  /*6660*/  FMUL R23, R47, R23 ;  /* 0x000000172f177220 */ /* 0x000fe20000400000 */
[----:B------:R-:W-:Y:S01]  /*6670*/  F2FP.BF16.F32.PACK_AB R55, R11, R6 ;  /* 0x000000060b37723e */ /* 0x000fe200000010ff */
[----:B------:R-:W-:Y:S01]  /*6680*/  FFMA R19, R49, R0, R19 ;  /* 0x0000000031137223 */ /* 0x000fe20000000013 */
[----:B------:R-:W-:Y:S01]  /*6690*/  SHF.L.U32 R0, R69, 0x10, RZ ;  /* 0x0000001045007819 */ /* 0x000fe200000006ff */
[----:B------:R-:W-:Y:S01]  /*66a0*/  FFMA R16, R49, R2, R16 ;  /* 0x0000000231107223 */ /* 0x000fe20000000010 */
[----:B------:R-:W-:Y:S01]  /*66b0*/  LOP3.LUT R2, R69, 0xffff0000, RZ, 0xc0, !PT ;  /* 0xffff000045027812 */ /* 0x000fe200078ec0ff */
[----:B------:R-:W-:Y:S01]  /*66c0*/  FFMA R17, R49, R3, R17 ;  /* 0x0000000331117223 */ /* 0x000fe20000000011 */
[----:B------:R-:W-:Y:S01]  /*66d0*/  SHF.L.U32 R3, R71, 0x10, RZ ;  /* 0x0000001047037819 */ /* 0x000fe200000006ff */
[----:B------:R-:W-:Y:S01]  /*66e0*/  FFMA R18, R49, R0, R18 ;  /* 0x0000000031127223 */ /* 0x000fe20000000012 */
[C---:B------:R-:W-:Y:S01]  /*66f0*/  SHF.L.U32 R0, R70.reuse, 0x10, RZ ;  /* 0x0000001046007819 */ /* 0x040fe200000006ff */
[----:B------:R1:W-:Y:S01]  /*6700*/  STS.128 [R67], R52 ;  /* 0x0000003443007388 */ /* 0x0003e20000000c00 */
[----:B------:R-:W-:Y:S01]  /*6710*/  F2FP.BF16.F32.PACK_AB R8, R9, R8 ;  /* 0x000000080908723e */ /* 0x000fe200000010ff */
[C---:B------:R-:W-:Y:S01]  /*6720*/  FFMA R23, R49.reuse, R2, R23 ;  /* 0x0000000231177223 */ /* 0x040fe20000000017 */
[----:B------:R-:W-:Y:S01]  /*6730*/  LOP3.LUT R2, R70, 0xffff0000, RZ, 0xc0, !PT ;  /* 0xffff000046027812 */ /* 0x000fe200078ec0ff */
[----:B------:R-:W-:Y:S01]  /*6740*/  FFMA R20, R49, R0, R20 ;  /* 0x0000000031147223 */ /* 0x000fe20000000014 */
[----:B------:R-:W-:Y:S01]  /*6750*/  LOP3.LUT R0, R71, 0xffff0000, RZ, 0xc0, !PT ;  /* 0xffff000047007812 */ /* 0x000fe200078ec0ff */
[----:B------:R-:W-:Y:S01]  /*6760*/  FMUL R27, R47, R27 ;  /* 0x0000001b2f1b7220 */ /* 0x000fe20000400000 */
[----:B------:R-:W-:Y:S01]  /*6770*/  F2FP.BF16.F32.PACK_AB R9, R15, R10 ;  /* 0x0000000a0f09723e */ /* 0x000fe200000010ff */
[C---:B------:R-:W-:Y:S01]  /*6780*/  FFMA R21, R49.reuse, R2, R21 ;  /* 0x0000000231157223 */ /* 0x040fe20000000015 */
[C---:B------:R-:W-:Y:S01]  /*6790*/  FFMA R22, R49.reuse, R3, R22 ;  /* 0x0000000331167223 */ /* 0x040fe20000000016 */
[----:B------:R-:W-:Y:S01]  /*67a0*/  FFMA R27, R49, R0, R27 ;  /* 0x00000000311b7223 */ /* 0x000fe2000000001b */
[C---:B------:R-:W-:Y:S01]  /*67b0*/  SHF.L.U32 R2, R76.reuse, 0x10, RZ ;  /* 0x000000104c027819 */ /* 0x040fe200000006ff */
[C---:B------:R-:W-:Y:S01]  /*67c0*/  FMUL R31, R47.reuse, R31 ;  /* 0x0000001f2f1f7220 */ /* 0x040fe20000400000 */
[----:B------:R-:W-:Y:S01]  /*67d0*/  LOP3.LUT R0, R76, 0xffff0000, RZ, 0xc0, !PT ;  /* 0xffff00004c007812 */ /* 0x000fe200078ec0ff */
[----:B------:R-:W-:Y:S01]  /*67e0*/  FMUL R35, R47, R35 ;  /* 0x000000232f237220 */ /* 0x000fe20000400000 */
[----:B------:R-:W-:Y:S01]  /*67f0*/  SHF.L.U32 R3, R77, 0x10, RZ ;  /* 0x000000104d037819 */ /* 0x000fe200000006ff */
[----:B------:R-:W-:Y:S01]  /*6800*/  FFMA R24, R49, R2, R24 ;  /* 0x0000000231187223 */ /* 0x000fe20000000018 */
[----:B------:R-:W-:Y:S01]  /*6810*/  F2FP.BF16.F32.PACK_AB R10, R13, R12 ;  /* 0x0000000c0d0a723e */ /* 0x000fe200000010ff */
[----:B------:R-:W-:Y:S01]  /*6820*/  FFMA R25, R49, R0, R25 ;  /* 0x0000000031197223 */ /* 0x000fe20000000019 */
[----:B------:R-:W-:Y:S01]  /*6830*/  F2FP.BF16.F32.PACK_AB R11, R19, R14 ;  /* 0x0000000e130b723e */ /* 0x000fe200000010ff */
[----:B------:R-:W-:Y:S01]  /*6840*/  FFMA R26, R49, R3, R26 ;  /* 0x00000003311a7223 */ /* 0x000fe2000000001a */
[----:B------:R-:W-:Y:S02]  /*6850*/  LOP3.LUT R0, R77, 0xffff0000, RZ, 0xc0, !PT ;  /* 0xffff00004d007812 */ /* 0x000fe400078ec0ff */
[C---:B------:R-:W-:Y:S01]  /*6860*/  SHF.L.U32 R2, R78.reuse, 0x10, RZ ;  /* 0x000000104e027819 */ /* 0x040fe200000006ff */
[----:B------:R1:W-:Y:S01]  /*6870*/  STS.128 [R66+0x10], R8 ;  /* 0x0000100842007388 */ /* 0x0003e20000000c00 */
[----:B------:R-:W-:Y:S01]  /*6880*/  LOP3.LUT R3, R78, 0xffff0000, RZ, 0xc0, !PT ;  /* 0xffff00004e037812 */ /* 0x000fe200078ec0ff */
[----:B------:R-:W-:Y:S01]  /*6890*/  FFMA R31, R49, R0, R31 ;  /* 0x00000000311f7223 */ /* 0x000fe2000000001f */
[----:B------:R-:W-:Y:S01]  /*68a0*/  SHF.L.U32 R4, R79, 0x10, RZ ;  /* 0x000000104f047819 */ /* 0x000fe200000006ff */
[----:B------:R-:W-:Y:S01]  /*68b0*/  FFMA R28, R49, R2, R28 ;  /* 0x00000002311c7223 */ /* 0x000fe2000000001c */
[----:B------:R-:W-:Y:S01]  /*68c0*/  F2FP.BF16.F32.PACK_AB R16, R17, R16 ;  /* 0x000000101110723e */ /* 0x000fe200000010ff */
[----:B------:R-:W-:Y:S01]  /*68d0*/  FFMA R29, R49, R3, R29 ;  /* 0x00000003311d7223 */ /* 0x000fe2000000001d */
[----:B------:R-:W-:Y:S01]  /*68e0*/  LOP3.LUT R5, R79, 0xffff0000, RZ, 0xc0, !PT ;  /* 0xffff00004f057812 */ /* 0x000fe200078ec0ff */
[----:B------:R-:W-:Y:S01]  /*68f0*/  FFMA R30, R49, R4, R30 ;  /* 0x00000004311e7223 */ /* 0x000fe2000000001e */
[----:B------:R-:W-:Y:S02]  /*6900*/  F2FP.BF16.F32.PACK_AB R17, R23, R18 ;  /* 0x000000121711723e */ /* 0x000fe400000010ff */
[----:B------:R-:W-:Y:S01]  /*6910*/  F2FP.BF16.F32.PACK_AB R18, R21, R20 ;  /* 0x000000141512723e */ /* 0x000fe200000010ff */
[----:B------:R-:W-:Y:S01]  /*6920*/  FFMA R35, R49, R5, R35 ;  /* 0x0000000531237223 */ /* 0x000fe20000000023 */
[----:B------:R-:W-:Y:S02]  /*6930*/  F2FP.BF16.F32.PACK_AB R19, R27, R22 ;  /* 0x000000161b13723e */ /* 0x000fe400000010ff */
[----:B------:R-:W-:Y:S02]  /*6940*/  F2FP.BF16.F32.PACK_AB R24, R25, R24 ;  /* 0x000000181918723e */ /* 0x000fe400000010ff */
[----:B------:R-:W-:Y:S01]  /*6950*/  F2FP.BF16.F32.PACK_AB R25, R31, R26 ;  /* 0x0000001a1f19723e */ /* 0x000fe200000010ff */
[----:B------:R1:W-:Y:S01]  /*6960*/  STS.128 [R65+0x20], R16 ;  /* 0x0000201041007388 */ /* 0x0003e20000000c00 */
[----:B------:R-:W-:Y:S02]  /*6970*/  F2FP.BF16.F32.PACK_AB R26, R29, R28 ;  /* 0x0000001c1d1a723e */ /* 0x000fe400000010ff */
[----:B------:R-:W-:Y:S05]  /*6980*/  F2FP.BF16.F32.PACK_AB R27, R35, R30 ;  /* 0x0000001e231b723e */ /* 0x000fea00000010ff */
[----:B------:R1:W-:Y:S01]  /*6990*/  STS.128 [R64+0x10], R24 ;  /* 0x0000101840007388 */ /* 0x0003e20000000c00 */
[----:B------:R-:W-:Y:S01]  /*69a0*/  @!PT LDS RZ, [RZ] ;  /* 0x00000000fffff984 */ /* 0x000fe20000000800 */
[----:B------:R-:W-:Y:S01]  /*69b0*/  @!PT LDS RZ, [RZ] ;  /* 0x00000000fffff984 */ /* 0x000fe20000000800 */
[----:B------:R-:W-:Y:S01]  /*69c0*/  @!PT LDS RZ, [RZ] ;  /* 0x00000000fffff984 */ /* 0x000fe20000000800 */
[----:B------:R-:W-:Y:S01]  /*69d0*/  @!PT LDS RZ, [RZ] ;  /* 0x00000000fffff984 */ /* 0x000fe20000000800 */
[----:B------:R2:W-:Y:S07]  /*69e0*/  MEMBAR.ALL.CTA ;  /* 0x0000000000007992 */ /* 0x0005ee0000008000 */
[----:B--2---:R-:W2:Y:S02]  /*69f0*/  FENCE.VIEW.ASYNC.S ;  /* 0x00000000000073c6 */ /* 0x004ea40000000000 */
[----:B--2---:R-:W-:Y:S06]  /*6a00*/  BAR.SYNC.DEFER_BLOCKING 0x1, 0x80 ;  /* 0x0042000000007b1d */ /* 0x004fec0000010000 */
[----:B------:R-:W-:Y:S05]  /*6a10*/  @P0 BRA `(.L_x_108) ;  /* 0x00000000001c0947 */ /* 0x000fea0003800000 */
[----:B------:R-:W-:Y:S01]  /*6a20*/  R2UR UR4, R72 ;  /* 0x00000000480472ca */ /* 0x000fe200000e0000 */
[----:B------:R-:W-:Y:S01]  /*6a30*/  UIADD3 UR6, UP0, UPT, UR54, 0x680, URZ ;  /* 0x0000068036067890 */ /* 0x000fe2000ff1e0ff */
[----:B------:R-:W-:Y:S03]  /*6a40*/  UMOV UR43, UR36 ;  /* 0x00000024002b7c82 */ /* 0x000fe60008000000 */
[----:B------:R-:W-:Y:S08]  /*6a50*/  UIADD3.X UR7, UPT, UPT, URZ, UR55, URZ, UP0, !UPT ;  /* 0x00000037ff077290 */ /* 0x000ff000087fe4ff */
[----:B------:R-:W-:Y:S09]  /*6a60*/  UIADD3 UR40, UPT, UPT, UR48, 0x200, UR4 ;  /* 0x0000020030287890 */ /* 0x000ff2000fffe004 */
[----:B------:R2:W-:Y:S02]  /*6a70*/  UTMASTG.3D [UR40], [UR6] ;  /* 0x00000028060073b5 */ /* 0x0005e40008010000 */
[----:B--2---:R0:W-:Y:S02]  /*6a80*/  UTMACMDFLUSH ;  /* 0x00000000000079b7 */ /* 0x0041e40000000000 */
.L_x_108:
[----:B------:R-:W-:Y:S05]  /*6a90*/  BSYNC.RECONVERGENT B0 ;  /* 0x0000000000007941 */ /* 0x000fea0003800200 */
.L_x_107:
[----:B------:R-:W-:Y:S01]  /*6aa0*/  UIADD3 UR40, UPT, UPT, UR56, 0x1, URZ ;  /* 0x0000000138287890 */ /* 0x000fe2000fffe0ff */
[----:B------:R-:W-:Y:S03]  /*6ab0*/  BSSY.RECONVERGENT B0, `(.L_x_109) ;  /* 0x0000005000007945 */ /* 0x000fe60003800200 */
[----:B------:R-:W-:Y:S04]  /*6ac0*/  UISETP.NE.AND UP0, UPT, UR40, 0x3, UPT ;  /* 0x000000032800788c */ /* 0x000fe8000bf05270 */
[----:B------:R-:W-:Y:S01]  /*6ad0*/  USEL UR43, UR40, URZ, UP0 ;  /* 0x000000ff282b7287 */ /* 0x000fe20008000000 */
[----:B------:R-:W-:Y:S11]  /*6ae0*/  @P0 BRA `(.L_x_110) ;  /* 0x0000000000040947 */ /* 0x000ff60003800000 */
[----:B------:R-:W-:Y:S04]  /*6af0*/  DEPBAR.LE SB0, 0x1 ;  /* 0x000080400000791a */ /* 0x000fe80000000000 */
.L_x_110:
[----:B------:R-:W-:Y:S05]  /*6b00*/  BSYNC.RECONVERGENT B0 ;  /* 0x0000000000007941 */ /* 0x000fea0003800200 */
.L_x_109:
[----:B------:R-:W-:Y:S01]  /*6b10*/  BAR.SYNC.DEFER_BLOCKING 0x1, 0x80 ;  /* 0x0042000000007b1d */ /* 0x000fe20000010000 */
[----:B------:R-:W-:Y:S01]  /*6b20*/  ISETP.NE.AND P1, PT, R104, RZ, PT ;  /* 0x000000ff6800720c */ /* 0x000fe20003f25270 */
[----:B------:R-:W-:Y:S01]  /*6b30*/  UISETP.NE.AND UP0, UPT, UR50, URZ, UPT ;  /* 0x000000ff3200728c */ /* 0x000fe2000bf05270 */
[----:B------:R-:W-:Y:S11]  /*6b40*/  LEA R2, R74, UR48, 0x3 ;  /* 0x000000304a027c11 */ /* 0x000ff6000f8e18ff */
[----:B------:R-:W-:Y:S01]  /*6b50*/  @P1 SHF.L.U32 R3, R107, 0x1f, RZ ;  /* 0x0000001f6b031819 */ /* 0x000fe200000006ff */
[----:B------:R-:W-:Y:S06]  /*6b60*/  BRA.U !UP0, `(.L_x_111) ;  /* 0x0000000108247547 */ /* 0x000fec000b800000 */
[----:B------:R-:W-:Y:S01]  /*6b70*/  IMAD.U32 R4, RZ, RZ, UR49 ;  /* 0x00000031ff047e24 */ /* 0x000fe2000f8e00ff */
[----:B------:R-:W-:Y:S01]  /*6b80*/  MOV R0, UR37 ;  /* 0x0000002500007c02 */ /* 0x000fe20008000f00 */
[----:B------:R-:W-:Y:S03]  /*6b90*/  UIADD3 UR49, UPT, UPT, UR49, 0x1, URZ ;  /* 0x0000000131317890 */ /* 0x000fe6000fffe0ff */
[----:B------:R-:W-:Y:S01]  /*6ba0*/  @P1 LEA R4, R4, UR48, 0x3 ;  /* 0x0000003004041c11 */ /* 0x000fe2000f8e18ff */
[----:B------:R-:W-:Y:S04]  /*6bb0*/  UISETP.NE.AND UP0, UPT, UR49, 0x3, UPT ;  /* 0x000000033100788c */ /* 0x000fe8000bf05270 */
[----:B------:R-:W-:Y:S01]  /*6bc0*/  @P1 VIADD R4, R4, 0x118 ;  /* 0x0000011804041836 */ /* 0x000fe20000000000 */
[----:B------:R-:W-:Y:S04]  /*6bd0*/  USEL UR49, UR49, URZ, UP0 ;  /* 0x000000ff31317287 */ /* 0x000fe80008000000 */
[----:B------:R-:W-:Y:S04]  /*6be0*/  @P1 PRMT R0, R0, 0x654, R4 ;  /* 0x0000065400001816 */ /* 0x000fe80000000004 */
[----:B------:R2:W-:Y:S04]  /*6bf0*/  @P1 SYNCS.ARRIVE.TRANS64.RED.A1T0 RZ, [R0+URZ], RZ ;  /* 0x000000ff00ff19a7 */ /* 0x0005e800081004ff */
.L_x_111:
[----:B------:R-:W4:Y:S01]  /*6c00*/  @P1 SYNCS.PHASECHK.TRANS64.TRYWAIT P0, [R2+URZ+0x100], R3 ;  /* 0x00010003020015a7 */ /* 0x000f2200080011ff */
[----:B------:R-:W-:Y:S01]  /*6c10*/  BSSY B1, `(.L_x_112) ;  /* 0x0000015000017945 */ /* 0x000fe20003800000 */
[----:B----4-:R-:W-:Y:S03]  /*6c20*/  @P1 SEL R75, RZ, 0x1, !P0 ;  /* 0x00000001ff4b1807 */ /* 0x010fe60004000000 */
[----:B------:R-:W-:Y:S05]  /*6c30*/  @!P1 BRA `(.L_x_113) ;  /* 0x0000000000489947 */ /* 0x000fea0003800000 */
[----:B------:R-:W-:Y:S01]  /*6c40*/  ISETP.NE.AND P1, PT, R108, RZ, PT ;  /* 0x000000ff6c00720c */ /* 0x000fe20003f25270 */
[----:B------:R-:W-:Y:S01]  /*6c50*/  BSSY B0, `(.L_x_114) ;  /* 0x000000a000007945 */ /* 0x000fe20003800000 */
[----:B------:R-:W-:Y:S11]  /*6c60*/  ISETP.NE.AND P0, PT, R75, RZ, PT ;  /* 0x000000ff4b00720c */ /* 0x000ff60003f05270 */
[----:B------:R-:W-:Y:S04]  /*6c70*/  @P1 IMAD R74, R74, 0x2000, R99 ;  /* 0x000020004a4a1824 */ /* 0x000fe800078e0263 */
[----:B------:R-:W-:Y:S01]  /*6c80*/  @P1 IMAD.IADD R4, R106, 0x1, R74 ;  /* 0x000000016a041824 */ /* 0x000fe200078e024a */
[----:B------:R-:W-:Y:S03]  /*6c90*/  @P1 IADD3 R3, PT, PT, R105, R74, RZ ;  /* 0x0000004a69031210 */ /* 0x000fe60007ffe0ff */
[----:B--2---:R-:W-:Y:S01]  /*6ca0*/  @P1 IMAD.IADD R0, R98, 0x1, R4 ;  /* 0x0000000162001824 */ /* 0x004fe200078e0204 */
[----:B------:R-:W-:Y:S06]  /*6cb0*/  @P0 BRA `(.L_x_115) ;  /* 0x00000000000c0947 */ /* 0x000fec0003800000 */
[----:B------:R-:W-:Y:S04]  /*6cc0*/  SHF.L.U32 R107, R107, 0x1f, RZ ;  /* 0x0000001f6b6b7819 */ /* 0x000fe800000006ff */
[----:B------:R-:W2:Y:S02]  /*6cd0*/  SYNCS.PHASECHK.TRANS64.TRYWAIT P0, [R2+URZ+0x100], R107 ;  /* 0x0001006b020075a7 */ /* 0x000ea400080011ff */
[----:B--2---:R-:W-:Y:S05]  /*6ce0*/  @!P0 BRA `(.L_x_116) ;  /* 0x0000001c00488947 */ /* 0x004fea0003800000 */
.L_x_115:
[----:B------:R-:W-:Y:S05]  /*6cf0*/  BSYNC B0 ;  /* 0x0000000000007941 */ /* 0x000fea0003800000 */
.L_x_114:
[----:B------:R-:W-:Y:S11]  /*6d00*/  ISETP.NE.AND P0, PT, R108, RZ, PT ;  /* 0x000000ff6c00720c */ /* 0x000ff60003f05270 */
[----:B------:R-:W-:Y:S02]  /*6d10*/  @!UPT UIADD3 URZ, UPT, UPT, URZ, URZ, URZ ;  /* 0x000000fffffff290 */ /* 0x000fe4000fffe0ff */
[----:B------:R4:W1:Y:S04]  /*6d20*/  @P0 LDS.128 R56, [R74] ;  /* 0x000000004a380984 */ /* 0x0008680000000c00 */
[----:B------:R4:W1:Y:S04]  /*6d30*/  @P0 LDS.128 R68, [R3+0x20] ;  /* 0x0000200003440984 */ /* 0x0008680000000c00 */
[----:B------:R4:W1:Y:S04]  /*6d40*/  @P0 LDS.128 R60, [R4+0x10] ;  /* 0x00001000043c0984 */ /* 0x0008680000000c00 */
[----:B------:R4:W1:Y:S02]  /*6d50*/  @P0 LDS.128 R76, [R0+0x10] ;  /* 0x00001000004c0984 */ /* 0x0008640000000c00 */
.L_x_113:
[----:B------:R-:W-:Y:S05]  /*6d60*/  BSYNC B1 ;  /* 0x0000000000017941 */ /* 0x000fea0003800000 */
.L_x_112:
[----:B--2-4-:R-:W-:Y:S05]  /*6d70*/  VIADD R0, R48, 0x20 ;  /* 0x0000002030007836 */ /* 0x014fea0000000000 */
[----:B------:R-:W-:Y:S04]  /*6d80*/  SHF.R.U32.HI R0, RZ, 0x15, R0 ;  /* 0x00000015ff007819 */ /* 0x000fe80000011600 */
[----:B------:R-:W-:Y:S11]  /*6d90*/  LOP3.LUT P0, RZ, R0, 0x3, R92, 0x48, !PT ;  /* 0x0000000300ff7812 */ /* 0x000ff6000780485c */
[----:B------:R-:W-:Y:S02]  /*6da0*/  @!UPT UIADD3 URZ, UPT, UPT, URZ, URZ, URZ ;  /* 0x000000fffffff290 */ /* 0x000fe4000fffe0ff */
[----:B------:R-:W-:Y:S05]  /*6db0*/  @!P0 BRA `(.L_x_117) ;  /* 0x0000000000408947 */ /* 0x000fea0003800000 */
[----:B------:R-:W2:Y:S01]  /*6dc0*/  LDCU.64 UR8, c[0x4][0x70] ;  /* 0x01000e00ff0877ac */ /* 0x000ea20008000a00 */
[----:B------:R-:W-:Y:S01]  /*6dd0*/  MOV R3, 0x0 ;  /* 0x0000000000037802 */ /* 0x000fe20000000f00 */
[----:B------:R-:W-:Y:S02]  /*6de0*/  HFMA2 R12, -RZ, RZ, 0, 5.9604644775390625e-08 ;  /* 0x00000001ff0c7431 */ /* 0x000fe400000001ff */
[----:B-1----:R-:W-:Y:S02]  /*6df0*/  IMAD.MOV.U32 R8, RZ, RZ, 0x192 ;  /* 0x00000192ff087424 */ /* 0x002fe400078e00ff */
[----:B------:R-:W-:Y:S01]  /*6e00*/  IMAD.MOV.U32 R13, RZ, RZ, RZ ;  /* 0x000000ffff0d7224 */ /* 0x000fe200078e00ff */
[----:B------:R-:W1:Y:S01]  /*6e10*/  LDCU.64 UR6, c[0x4][0x78] ;  /* 0x01000f00ff0677ac */ /* 0x000e620008000a00 */
[----:B------:R-:W4:Y:S01]  /*6e20*/  LDC.64 R2, c[0x4][R3] ;  /* 0x0100000003027b82 */ /* 0x000f220000000a00 */
[----:B------:R-:W5:Y:S01]  /*6e30*/  LDCU.64 UR4, c[0x4][0x10] ;  /* 0x01000200ff0477ac */ /* 0x000f620008000a00 */
[----:B--2---:R-:W-:Y:S01]  /*6e40*/  MOV R5, UR9 ;  /* 0x0000000900057c02 */ /* 0x004fe20008000f00 */
[----:B------:R-:W-:Y:S01]  /*6e50*/  IMAD.U32 R4, RZ, RZ, UR8 ;  /* 0x00000008ff047e24 */ /* 0x000fe2000f8e00ff */
[----:B-1----:R-:W-:Y:S01]  /*6e60*/  MOV R7, UR7 ;  /* 0x0000000700077c02 */ /* 0x002fe20008000f00 */
[----:B------:R-:W-:Y:S01]  /*6e70*/  IMAD.U32 R6, RZ, RZ, UR6 ;  /* 0x00000006ff067e24 */ /* 0x000fe2000f8e00ff */
[----:B-----5:R-:W-:Y:S01]  /*6e80*/  MOV R11, UR5 ;  /* 0x00000005000b7c02 */ /* 0x020fe20008000f00 */
[----:B------:R-:W-:Y:S02]  /*6e90*/  IMAD.U32 R10, RZ, RZ, UR4 ;  /* 0x00000004ff0a7e24 */ /* 0x000fe4000f8e00ff */
[----:B------:R-:W-:Y:S07]  /*6ea0*/  LEPC R20, `(.L_x_117) ;  /* 0x000000001014794e */ /* 0x000fee0000000000 */
[----:B---34-:R-:W-:Y:S05]  /*6eb0*/  CALL.ABS.NOINC R2 ;  /* 0x0000000002007343 */ /* 0x018fea0003c00000 */
.L_x_117:
[----:B------:R-:W-:Y:S01]  /*6ec0*/  ISETP.NE.AND P0, PT, R100, RZ, PT ;  /* 0x000000ff6400720c */ /* 0x000fe20003f05270 */
[----:B------:R-:W-:Y:S05]  /*6ed0*/  WARPSYNC.ALL ;  /* 0x0000000000007948 */ /* 0x000fea0003800000 */
[----:B------:R-:W-:Y:S01]  /*6ee0*/  R2UR UR4, R48 ;  /* 0x00000000300472ca */ /* 0x000fe200000e0000 */
[----:B------:R-:W-:Y:S01]  /*6ef0*/  USHF.L.U32 UR8, UR43, 0xd, URZ ;  /* 0x0000000d2b087899 */ /* 0x000fe200080006ff */
[----:B------:R-:W-:Y:S01]  /*6f00*/  R2UR UR5, R73 ;  /* 0x00000000490572ca */ /* 0x000fe200000e0000 */
[----:B------:R-:W-:Y:S01]  /*6f10*/  BSSY.RECONVERGENT B0, `(.L_x_118) ;  /* 0x000008e000007945 */ /* 0x000fe20003800200 */
[C---:B-1----:R-:W-:Y:S02]  /*6f20*/  SHF.L.U32 R0, R56.reuse, 0x10, RZ ;  /* 0x0000001038007819 */ /* 0x042fe400000006ff */
[----:B------:R-:W-:Y:S02]  /*6f30*/  LOP3.LUT R2, R56, 0xffff0000, RZ, 0xc0, !PT ;  /* 0xffff000038027812 */ /* 0x000fe400078ec0ff */
[C---:B------:R-:W-:Y:S02]  /*6f40*/  SHF.L.U32 R3, R57.reuse, 0x10, RZ ;  /* 0x0000001039037819 */ /* 0x040fe400000006ff */
[----:B------:R-:W-:Y:S02]  /*6f50*/  LOP3.LUT R48, R57, 0xffff0000, RZ, 0xc0, !PT ;  /* 0xffff000039307812 */ /* 0x000fe400078ec0ff */
[C---:B------:R-:W-:Y:S01]  /*6f60*/  SHF.L.U32 R50, R58.reuse, 0x10, RZ ;  /* 0x000000103a327819 */ /* 0x040fe200000006ff */
[----:B------:R-:W1:Y:S01]  /*6f70*/  LDTM.x32 R4, tmem[UR4+0x20] ;  /* 0x00002004000479ee */ /* 0x000e6200082c0000 */
[----:B------:R-:W-:Y:S01]  /*6f80*/  LOP3.LUT R51, R58, 0xffff0000, RZ, 0xc0, !PT ;  /* 0xffff00003a337812 */ /* 0x000fe200078ec0ff */
[----:B------:R-:W-:Y:S01]  /*6f90*/  NOP ;  /* 0x0000000000007918 */ /* 0x000fe20000000000 */
[C---:B------:R-:W-:Y:S01]  /*6fa0*/  SHF.L.U32 R52, R59.reuse, 0x10, RZ ;  /* 0x000000103b347819 */ /* 0x040fe200000006ff */
[----:B------:R-:W-:Y:S01]  /*6fb0*/  UIADD3 UR5, UPT, UPT, UR5, 0x180, URZ ;  /* 0x0000018005057890 */ /* 0x000fe2000fffe0ff */
[----:B------:R-:W-:Y:S02]  /*6fc0*/  LOP3.LUT R53, R59, 0xffff0000, RZ, 0xc0, !PT ;  /* 0xffff00003b357812 */ /* 0x000fe400078ec0ff */
[C---:B------:R-:W-:Y:S01]  /*6fd0*/  SHF.L.U32 R54, R60.reuse, 0x10, RZ ;  /* 0x000000103c367819 */ /* 0x040fe200000006ff */
[----:B------:R-:W-:Y:S01]  /*6fe0*/  UPRMT UR5, UR37, 0x654, UR5 ;  /* 0x0000065425057896 */ /* 0x000fe20008000005 */
[----:B------:R-:W-:Y:S02]  /*6ff0*/  LOP3.LUT R55, R60, 0xffff0000, RZ, 0xc0, !PT ;  /* 0xffff00003c377812 */ /* 0x000fe400078ec0ff */
[C---:B------:R-:W-:Y:S02]  /*7000*/  SHF.L.U32 R56, R61.reuse, 0x10, RZ ;  /* 0x000000103d387819 */ /* 0x040fe400000006ff */
[----:B------:R-:W-:Y:S02]  /*7010*/  LOP3.LUT R57, R61, 0xffff0000, RZ, 0xc0, !PT ;  /* 0xffff00003d397812 */ /* 0x000fe400078ec0ff */
[C---:B------:R-:W-:Y:S02]  /*7020*/  SHF.L.U32 R58, R62.reuse, 0x10, RZ ;  /* 0x000000103e3a7819 */ /* 0x040fe400000006ff */
[----:B------:R-:W-:Y:S01]  /*7030*/  LOP3.LUT R59, R62, 0xffff0000, RZ, 0xc0, !PT ;  /* 0xffff00003e3b7812 */ /* 0x000fe200078ec0ff */
[----:B-1----:R-:W-:Y:S01]  /*7040*/  SYNCS.ARRIVE.TRANS64.RED.A1T0 RZ, [UR5], RZ ;  /* 0x000000ffffff79a7 */ /* 0x002fe20008100405 */
[C---:B------:R-:W-:Y:S02]  /*7050*/  SHF.L.U32 R60, R63.reuse, 0x10, RZ ;  /* 0x000000103f3c7819 */ /* 0x040fe400000006ff */
[----:B------:R-:W-:Y:S02]  /*7060*/  LOP3.LUT R61, R63, 0xffff0000, RZ, 0xc0, !PT ;  /* 0xffff00003f3d7812 */ /* 0x000fe400078ec0ff */
[C---:B------:R-:W-:Y:S01]  /*7070*/  SHF.L.U32 R62, R68.reuse, 0x10, RZ ;  /* 0x00000010443e7819 */ /* 0x040fe200000006ff */
[C---:B------:R-:W-:Y:S01]  /*7080*/  FMUL R4, R47.reuse, R4 ;  /* 0x000000042f047220 */ /* 0x040fe20000400000 */
[----:B------:R-:W-:Y:S01]  /*7090*/  LOP3.LUT R63, R68, 0xffff0000, RZ, 0xc0, !PT ;  /* 0xffff0000443f7812 */ /* 0x000fe200078ec0ff */
[----:B------:R-:W-:Y:S01]  /*70a0*/  FMUL R5, R47, R5 ;  /* 0x000000052f057220 */ /* 0x000fe20000400000 */
[----:B---3--:R-:W-:Y:S01]  /*70b0*/  SHF.L.U32 R64, R69, 0x10, RZ ;  /* 0x0000001045407819 */ /* 0x008fe200000006ff */
[----:B------:R-:W-:Y:S01]  /*70c0*/  FMUL R6, R47, R6 ;  /* 0x000000062f067220 */ /* 0x000fe20000400000 */
[----:B------:R-:W-:Y:S01]  /*70d0*/  LOP3.LUT R65, R69, 0xffff0000, RZ, 0xc0, !PT ;  /* 0xffff000045417812 */ /* 0x000fe200078ec0ff */
[----:B------:R-:W-:Y:S01]  /*70e0*/  FMUL R7, R47, R7 ;  /* 0x000000072f077220 */ /* 0x000fe20000400000 */
[----:B------:R-:W-:Y:S01]  /*70f0*/  SHF.L.U32 R66, R70, 0x10, RZ ;  /* 0x0000001046427819 */ /* 0x000fe200000006ff */
[----:B------:R-:W-:Y:S01]  /*7100*/  FFMA R4, R49, R0, R4 ;  /* 0x0000000031047223 */ /* 0x000fe20000000004 */
[C---:B------:R-:W-:Y:S01]  /*7110*/  SHF.L.U32 R74, R78.reuse, 0x10, RZ ;  /* 0x000000104e4a7819 */ /* 0x040fe200000006ff */
[----:B------:R-:W-:Y:S01]  /*7120*/  FMUL R8, R47, R8 ;  /* 0x000000082f087220 */ /* 0x000fe20000400000 */
[----:B------:R-:W-:Y:S01]  /*7130*/  LOP3.LUT R75, R78, 0xffff0000, RZ, 0xc0, !PT ;  /* 0xffff00004e4b7812 */ /* 0x000fe200078ec0ff */
[C---:B------:R-:W-:Y:S01]  /*7140*/  FFMA R5, R49.reuse, R2, R5 ;  /* 0x0000000231057223 */ /* 0x040fe20000000005 */
[----:B------:R-:W-:Y:S01]  /*7150*/  LOP3.LUT R67, R70, 0xffff0000, RZ, 0xc0, !PT ;  /* 0xffff000046437812 */ /* 0x000fe200078ec0ff */
[C---:B------:R-:W-:Y:S01]  /*7160*/  FFMA R6, R49.reuse, R3, R6 ;  /* 0x0000000331067223 */ /* 0x040fe20000000006 */
[----:B------:R-:W-:Y:S01]  /*7170*/  FFMA R7, R49, R48, R7 ;  /* 0x0000003031077223 */ /* 0x000fe20000000007 */
[----:B------:R-:W-:Y:S01]  /*7180*/  IADD3 R78, PT, PT, R99, UR8, RZ ;  /* 0x00000008634e7c10 */ /* 0x000fe2000fffe0ff */
[----:B------:R-:W-:Y:S01]  /*7190*/  FFMA R8, R49, R50, R8 ;  /* 0x0000003231087223 */ /* 0x000fe20000000008 */
[----:B------:R-:W-:Y:S01]  /*71a0*/  F2FP.BF16.F32.PACK_AB R4, R5, R4 ;  /* 0x000000040504723e */ /* 0x000fe200000010ff */
[----:B------:R-:W-:Y:S01]  /*71b0*/  FMUL R9, R47, R9 ;  /* 0x000000092f097220 */ /* 0x000fe20000400000 */
[----:B------:R-:W-:Y:S01]  /*71c0*/  F2FP.BF16.F32.PACK_AB R5, R7, R6 ;  /* 0x000000060705723e */ /* 0x000fe200000010ff */
[----:B------:R-:W-:Y:S01]  /*71d0*/  FMUL R0, R47, R10 ;  /* 0x0000000a2f007220 */ /* 0x000fe20000400000 */
[-C--:B------:R-:W-:Y:S01]  /*71e0*/  IADD3 R106, PT, PT, R106, R78.reuse, RZ ;  /* 0x0000004e6a6a7210 */ /* 0x080fe20007ffe0ff */
[----:B------:R-:W-:Y:S01]  /*71f0*/  FFMA R9, R49, R51, R9 ;  /* 0x0000003331097223 */ /* 0x000fe20000000009 */
[----:B------:R-:W-:Y:S01]  /*7200*/  IADD3 R105, PT, PT, R105, R78, RZ ;  /* 0x0000004e69697210 */ /* 0x000fe20007ffe0ff */
[----:B------:R-:W-:Y:S01]  /*7210*/  FFMA R0, R49, R52, R0 ;  /* 0x0000003431007223 */ /* 0x000fe20000000000 */
[C---:B------:R-:W-:Y:S01]  /*7220*/  FMUL R2, R47.reuse, R11 ;  /* 0x0000000b2f027220 */ /* 0x040fe20000400000 */
[----:B------:R-:W-:Y:S01]  /*7230*/  FMUL R3, R47, R12 ;  /* 0x0000000c2f037220 */ /* 0x000fe20000400000 */
[----:B------:R-:W-:Y:S01]  /*7240*/  F2FP.BF16.F32.PACK_AB R6, R9, R8 ;  /* 0x000000080906723e */ /* 0x000fe200000010ff */
[----:B------:R-:W-:Y:S01]  /*7250*/  FMUL R10, R47, R13 ;  /* 0x0000000d2f0a7220 */ /* 0x000fe20000400000 */
[C---:B------:R-:W-:Y:S01]  /*7260*/  FFMA R2, R49.reuse, R53, R2 ;  /* 0x0000003531027223 */ /* 0x040fe20000000002 */
[----:B------:R-:W-:Y:S01]  /*7270*/  FFMA R3, R49, R54, R3 ;  /* 0x0000003631037223 */ /* 0x000fe20000000003 */
[----:B------:R-:W-:Y:S01]  /*7280*/  FMUL R11, R47, R14 ;  /* 0x0000000e2f0b7220 */ /* 0x000fe20000400000 */
[----:B------:R-:W-:Y:S01]  /*7290*/  FFMA R10, R49, R55, R10 ;  /* 0x00000037310a7223 */ /* 0x000fe2000000000a */
[C---:B------:R-:W-:Y:S01]  /*72a0*/  FMUL R15, R47.reuse, R15 ;  /* 0x0000000f2f0f7220 */ /* 0x040fe20000400000 */
[C---:B------:R-:W-:Y:S01]  /*72b0*/  FMUL R12, R47.reuse, R16 ;  /* 0x000000102f0c7220 */ /* 0x040fe20000400000 */
[----:B------:R-:W-:Y:S01]  /*72c0*/  FMUL R13, R47, R17 ;  /* 0x000000112f0d7220 */ /* 0x000fe20000400000 */
[----:B------:R-:W-:Y:S01]  /*72d0*/  FFMA R11, R49, R56, R11 ;  /* 0x00000038310b7223 */ /* 0x000fe2000000000b */
[----:B------:R-:W-:Y:S01]  /*72e0*/  FMUL R14, R47, R18 ;  /* 0x000000122f0e7220 */ /* 0x000fe20000400000 */
[----:B------:R-:W-:Y:S01]  /*72f0*/  FFMA R15, R49, R57, R15 ;  /* 0x00000039310f7223 */ /* 0x000fe2000000000f */
[----:B------:R-:W-:Y:S01]  /*7300*/  FMUL R19, R47, R19 ;  /* 0x000000132f137220 */ /* 0x000fe20000400000 */
[----:B------:R-:W-:Y:S01]  /*7310*/  F2FP.BF16.F32.PACK_AB R7, R2, R0 ;  /* 0x000000000207723e */ /* 0x000fe200000010ff */
[----:B------:R-:W-:Y:S01]  /*7320*/  FFMA R12, R49, R58, R12 ;  /* 0x0000003a310c7223 */ /* 0x000fe2000000000c */
[----:B------:R-:W-:Y:S01]  /*7330*/  FMUL R16, R47, R20 ;  /* 0x000000142f107220 */ /* 0x000fe20000400000 */
[----:B------:R-:W-:Y:S01]  /*7340*/  FFMA R13, R49, R59, R13 ;  /* 0x0000003b310d7223 */ /* 0x000fe2000000000d */
[----:B------:R-:W-:Y:S01]  /*7350*/  FMUL R17, R47, R21 ;  /* 0x000000152f117220 */ /* 0x000fe20000400000 */
[----:B------:R1:W-:Y:S01]  /*7360*/  STS.128 [R99+UR8], R4 ;  /* 0x0000000463007988 */ /* 0x0003e20008000c08 */
[----:B------:R-:W-:Y:S01]  /*7370*/  SHF.L.U32 R68, R71, 0x10, RZ ;  /* 0x0000001047447819 */ /* 0x000fe200000006ff */
[----:B------:R-:W-:Y:S01]  /*7380*/  FFMA R14, R49, R60, R14 ;  /* 0x0000003c310e7223 */ /* 0x000fe2000000000e */
[----:B------:R-:W-:Y:S01]  /*7390*/  LOP3.LUT R69, R71, 0xffff0000, RZ, 0xc0, !PT ;  /* 0xffff000047457812 */ /* 0x000fe200078ec0ff */
[----:B------:R-:W-:Y:S01]  /*73a0*/  FMUL R18, R47, R22 ;  /* 0x000000162f127220 */ /* 0x000fe20000400000 */
[----:B------:R-:W-:Y:S01]  /*73b0*/  SHF.L.U32 R70, R76, 0x10, RZ ;  /* 0x000000104c467819 */ /* 0x000fe200000006ff */
[----:B------:R-:W-:Y:S01]  /*73c0*/  FFMA R19, R49, R61, R19 ;  /* 0x0000003d31137223 */ /* 0x000fe20000000013 */
[----:B------:R-:W-:Y:S01]  /*73d0*/  FMUL R23, R47, R23 ;  /* 0x000000172f177220 */ /* 0x000fe20000400000 */
[----:B------:R-:W-:Y:S01]  /*73e0*/  FFMA R16, R49, R62, R16 ;  /* 0x0000003e31107223 */ /* 0x000fe20000000010 */
[----:B------:R-:W-:Y:S01]  /*73f0*/  FMUL R20, R47, R24 ;  /* 0x000000182f147220 */ /* 0x000fe20000400000 */
[----:B------:R-:W-:Y:S01]  /*7400*/  FFMA R17, R49, R63, R17 ;  /* 0x0000003f31117223 */ /* 0x000fe20000000011 */
[----:B------:R-:W-:Y:S01]  /*7410*/  FMUL R21, R47, R25 ;  /* 0x000000192f157220 */ /* 0x000fe20000400000 */
[----:B------:R-:W-:Y:S01]  /*7420*/  FFMA R18, R49, R64, R18 ;  /* 0x0000004031127223 */ /* 0x000fe20000000012 */
[----:B------:R-:W-:Y:S01]  /*7430*/  FMUL R22, R47, R26 ;  /* 0x0000001a2f167220 */ /* 0x000fe20000400000 */
[----:B------:R-:W-:Y:S01]  /*7440*/  F2FP.BF16.F32.PACK_AB R8, R10, R3 ;  /* 0x000000030a08723e */ /* 0x000fe200000010ff */
[----:B------:R-:W-:Y:S01]  /*7450*/  FFMA R23, R49, R65, R23 ;  /* 0x0000004131177223 */ /* 0x000fe20000000017 */
[----:B------:R-:W-:Y:S01]  /*7460*/  F2FP.BF16.F32.PACK_AB R9, R15, R11 ;  /* 0x0000000b0f09723e */ /* 0x000fe200000010ff */
[----:B------:R-:W-:Y:S01]  /*7470*/  FMUL R27, R47, R27 ;  /* 0x0000001b2f1b7220 */ /* 0x000fe20000400000 */
[----:B------:R-:W-:Y:S01]  /*7480*/  F2FP.BF16.F32.PACK_AB R10, R13, R12 ;  /* 0x0000000c0d0a723e */ /* 0x000fe200000010ff */
[----:B------:R-:W-:Y:S01]  /*7490*/  FFMA R20, R49, R66, R20 ;  /* 0x0000004231147223 */ /* 0x000fe20000000014 */
[----:B------:R-:W-:Y:S01]  /*74a0*/  F2FP.BF16.F32.PACK_AB R11, R19, R14 ;  /* 0x0000000e130b723e */ /* 0x000fe200000010ff */
[----:B------:R-:W-:Y:S01]  /*74b0*/  FMUL R24, R47, R28 ;  /* 0x0000001c2f187220 */ /* 0x000fe20000400000 */
[----:B------:R-:W-:Y:S01]  /*74c0*/  LOP3.LUT R71, R76, 0xffff0000, RZ, 0xc0, !PT ;  /* 0xffff00004c477812 */ /* 0x000fe200078ec0ff */
[----:B------:R-:W-:Y:S01]  /*74d0*/  FFMA R21, R49, R67, R21 ;  /* 0x0000004331157223 */ /* 0x000fe20000000015 */
[----:B------:R-:W-:Y:S01]  /*74e0*/  SHF.L.U32 R72, R77, 0x10, RZ ;  /* 0x000000104d487819 */ /* 0x000fe200000006ff */
[----:B------:R1:W-:Y:S01]  /*74f0*/  STS.128 [R106+0x10], R8 ;  /* 0x000010086a007388 */ /* 0x0003e20000000c00 */
[----:B------:R-:W-:Y:S01]  /*7500*/  FMUL R25, R47, R29 ;  /* 0x0000001d2f197220 */ /* 0x000fe20000400000 */
[----:B------:R-:W-:Y:S01]  /*7510*/  FFMA R22, R49, R68, R22 ;  /* 0x0000004431167223 */ /* 0x000fe20000000016 */
[----:B------:R-:W-:Y:S01]  /*7520*/  LOP3.LUT R73, R77, 0xffff0000, RZ, 0xc0, !PT ;  /* 0xffff00004d497812 */ /* 0x000fe200078ec0ff */
[----:B------:R-:W-:Y:S01]  /*7530*/  FMUL R26, R47, R30 ;  /* 0x0000001e2f1a7220 */ /* 0x000fe20000400000 */
[----:B------:R-:W-:Y:S01]  /*7540*/  FFMA R27, R49, R69, R27 ;  /* 0x00000045311b7223 */ /* 0x000fe2000000001b */
[----:B------:R-:W-:Y:S01]  /*7550*/  FMUL R31, R47, R31 ;  /* 0x0000001f2f1f7220 */ /* 0x000fe20000400000 */
[----:B------:R-:W-:Y:S01]  /*7560*/  FFMA R24, R49, R70, R24 ;  /* 0x0000004631187223 */ /* 0x000fe20000000018 */
[----:B------:R-:W-:Y:S01]  /*7570*/  FMUL R28, R47, R32 ;  /* 0x000000202f1c7220 */ /* 0x000fe20000400000 */
[----:B------:R-:W-:Y:S01]  /*7580*/  FFMA R25, R49, R71, R25 ;  /* 0x0000004731197223 */ /* 0x000fe20000000019 */
[----:B------:R-:W-:Y:S01]  /*7590*/  SHF.L.U32 R76, R79, 0x10, RZ ;  /* 0x000000104f4c7819 */ /* 0x000fe200000006ff */
[----:B------:R-:W-:Y:S01]  /*75a0*/  FMUL R29, R47, R33 ;  /* 0x000000212f1d7220 */ /* 0x000fe20000400000 */
[----:B------:R-:W-:Y:S01]  /*75b0*/  F2FP.BF16.F32.PACK_AB R16, R17, R16 ;  /* 0x000000101110723e */ /* 0x000fe200000010ff */
[----:B------:R-:W-:Y:S01]  /*75c0*/  FFMA R26, R49, R72, R26 ;  /* 0x00000048311a7223 */ /* 0x000fe2000000001a */
[----:B------:R-:W-:Y:S01]  /*75d0*/  LOP3.LUT R77, R79, 0xffff0000, RZ, 0xc0, !PT ;  /* 0xffff00004f4d7812 */ /* 0x000fe200078ec0ff */
[----:B------:R-:W-:Y:S01]  /*75e0*/  FMUL R30, R47, R34 ;  /* 0x000000222f1e7220 */ /* 0x000fe20000400000 */
[----:B------:R-:W-:Y:S01]  /*75f0*/  F2FP.BF16.F32.PACK_AB R17, R23, R18 ;  /* 0x000000121711723e */ /* 0x000fe200000010ff */
[----:B------:R-:W-:Y:S01]  /*7600*/  FFMA R31, R49, R73, R31 ;  /* 0x00000049311f7223 */ /* 0x000fe2000000001f */
[----:B------:R-:W-:Y:S01]  /*7610*/  FMUL R35, R47, R35 ;  /* 0x000000232f237220 */ /* 0x000fe20000400000 */
[----:B------:R-:W-:Y:S01]  /*7620*/  F2FP.BF16.F32.PACK_AB R18, R21, R20 ;  /* 0x000000141512723e */ /* 0x000fe200000010ff */
[----:B------:R-:W-:Y:S01]  /*7630*/  FFMA R28, R49, R74, R28 ;  /* 0x0000004a311c7223 */ /* 0x000fe2000000001c */
[----:B------:R-:W-:Y:S01]  /*7640*/  F2FP.BF16.F32.PACK_AB R19, R27, R22 ;  /* 0x000000161b13723e */ /* 0x000fe200000010ff */
[C---:B------:R-:W-:Y:S01]  /*7650*/  FFMA R29, R49.reuse, R75, R29 ;  /* 0x0000004b311d7223 */ /* 0x040fe2000000001d */
[C---:B------:R-:W-:Y:S01]  /*7660*/  FFMA R30, R49.reuse, R76, R30 ;  /* 0x0000004c311e7223 */ /* 0x040fe2000000001e */
[----:B------:R-:W-:Y:S01]  /*7670*/  FFMA R35, R49, R77, R35 ;  /* 0x0000004d31237223 */ /* 0x000fe20000000023 */
[----:B------:R-:W-:Y:S01]  /*7680*/  F2FP.BF16.F32.PACK_AB R24, R25, R24 ;  /* 0x000000181918723e */ /* 0x000fe200000010ff */
[----:B------:R1:W-:Y:S01]  /*7690*/  STS.128 [R105+0x20], R16 ;  /* 0x0000201069007388 */ /* 0x0003e20000000c00 */
[----:B------:R-:W-:Y:S02]  /*76a0*/  F2FP.BF16.F32.PACK_AB R25, R31, R26 ;  /* 0x0000001a1f19723e */ /* 0x000fe400000010ff */
[----:B------:R-:W-:Y:S02]  /*76b0*/  F2FP.BF16.F32.PACK_AB R26, R29, R28 ;  /* 0x0000001c1d1a723e */ /* 0x000fe400000010ff */
[----:B------:R-:W-:Y:S02]  /*76c0*/  F2FP.BF16.F32.PACK_AB R27, R35, R30 ;  /* 0x0000001e231b723e */ /* 0x000fe400000010ff */
[----:B------:R-:W-:Y:S05]  /*76d0*/  IADD3 R0, PT, PT, R98, R106, RZ ;  /* 0x0000006a62007210 */ /* 0x000fea0007ffe0ff */
        /* <DEDUP_REMOVED lines=9> */
[----:B------:R-:W-:Y:S02]  /*7770*/  UIADD3 UR10, UP0, UPT, UR54, 0x680, URZ ;  /* 0x00000680360a7890 */ /* 0x000fe4000ff1e0ff */
[----:B------:R-:W-:Y:S02]  /*7780*/  UIADD3 UR5, UPT, UPT, UR41, 0x20, URZ ;  /* 0x0000002029057890 */ /* 0x000fe4000fffe0ff */
[----:B------:R-:W-:Y:S02]  /*7790*/  UIADD3 UR4, UPT, UPT, UR48, 0x200, UR8 ;  /* 0x0000020030047890 */ /* 0x000fe4000fffe008 */
[----:B------:R-:W-:Y:S01]  /*77a0*/  UIADD3.X UR11, UPT, UPT, URZ, UR55, URZ, UP0, !UPT ;  /* 0x00000037ff0b7290 */ /* 0x000fe200087fe4ff */
[----:B------:R-:W-:Y:S01]  /*77b0*/  UMOV UR6, UR42 ;  /* 0x0000002a00067c82 */ /* 0x000fe20008000000 */
[----:B------:R-:W-:Y:S07]  /*77c0*/  UMOV UR7, UR36 ;  /* 0x0000002400077c82 */ /* 0x000fee0008000000 */
[----:B------:R2:W-:Y:S02]  /*77d0*/  UTMASTG.3D [UR4], [UR10] ;  /* 0x000000040a0073b5 */ /* 0x0005e40008010000 */
[----:B--2---:R0:W-:Y:S02]  /*77e0*/  UTMACMDFLUSH ;  /* 0x00000000000079b7 */ /* 0x0041e40000000000 */
.L_x_119:
[----:B------:R-:W-:Y:S05]  /*77f0*/  BSYNC.RECONVERGENT B0 ;  /* 0x0000000000007941 */ /* 0x000fea0003800200 */
.L_x_118:
[----:B------:R-:W-:Y:S01]  /*7800*/  UIADD3 UR43, UPT, UPT, UR43, 0x1, URZ ;  /* 0x000000012b2b7890 */ /* 0x000fe2000fffe0ff */
[----:B------:R-:W-:Y:S03]  /*7810*/  BSSY.RECONVERGENT B0, `(.L_x_120) ;  /* 0x0000008000007945 */ /* 0x000fe60003800200 */
[----:B------:R-:W-:Y:S04]  /*7820*/  UISETP.NE.AND UP0, UPT, UR43, 0x3, UPT ;  /* 0x000000032b00788c */ /* 0x000fe8000bf05270 */
[----:B------:R-:W-:Y:S02]  /*7830*/  UISETP.EQ.XOR UP1, UPT, UR40, 0x3, !UP0 ;  /* 0x000000032800788c */ /* 0x000fe4000c722a70 */
[----:B------:R-:W-:Y:S02]  /*7840*/  USEL UR56, UR43, URZ, UP0 ;  /* 0x000000ff2b387287 */ /* 0x000fe40008000000 */
[----:B------:R-:W-:Y:S04]  /*7850*/  USEL UR4, URZ, 0x1, !UP1 ;  /* 0x00000001ff047887 */ /* 0x000fe8000c800000 */
[----:B------:R-:W-:Y:S01]  /*7860*/  ULOP3.LUT UR51, UR51, UR4, URZ, 0x3c, !UPT ;  /* 0x0000000433337292 */ /* 0x000fe2000f8e3cff */
[----:B------:R-:W-:Y:S11]  /*7870*/  @P0 BRA `(.L_x_121) ;  /* 0x0000000000040947 */ /* 0x000ff60003800000 */
[----:B------:R-:W-:Y:S04]  /*7880*/  DEPBAR.LE SB0, 0x1 ;  /* 0x000080400000791a */ /* 0x000fe80000000000 */
.L_x_121:
[----:B------:R-:W-:Y:S05]  /*7890*/  BSYNC.RECONVERGENT B0 ;  /* 0x0000000000007941 */ /* 0x000fea0003800200 */
.L_x_120:
[----:B------:R-:W-:Y:S01]  /*78a0*/  BAR.SYNC.DEFER_BLOCKING 0x1, 0x80 ;  /* 0x0042000000007b1d */ /* 0x000fe20000010000 */
[----:B------:R-:W-:Y:S01]  /*78b0*/  UISETP.NE.AND UP0, UPT, UR50, -0x2, UPT ;  /* 0xfffffffe3200788c */ /* 0x000fe2000bf05270 */
[----:B------:R-:W-:Y:S08]  /*78c0*/  IADD3 R45, PT, PT, R45, 0x1, RZ ;  /* 0x000000012d2d7810 */ /* 0x000ff00007ffe0ff */
[----:B------:R-:W-:Y:S05]  /*78d0*/  BRA.U !UP0, `(.L_x_122) ;  /* 0x0000000108287547 */ /* 0x000fea000b800000 */
[----:B------:R-:W-:Y:S01]  /*78e0*/  ISETP.NE.AND P0, PT, R104, RZ, PT ;  /* 0x000000ff6800720c */ /* 0x000fe20003f05270 */
[----:B------:R-:W-:Y:S01]  /*78f0*/  IMAD.U32 R2, RZ, RZ, UR49 ;  /* 0x00000031ff027e24 */ /* 0x000fe2000f8e00ff */
[----:B------:R-:W-:Y:S01]  /*7900*/  UIADD3 UR49, UPT, UPT, UR49, 0x1, URZ ;  /* 0x0000000131317890 */ /* 0x000fe2000fffe0ff */
[----:B-1----:R-:W-:Y:S03]  /*7910*/  IMAD.U32 R0, RZ, RZ, UR37 ;  /* 0x00000025ff007e24 */ /* 0x002fe6000f8e00ff */
[----:B------:R-:W-:Y:S04]  /*7920*/  UISETP.NE.AND UP0, UPT, UR49, 0x3, UPT ;  /* 0x000000033100788c */ /* 0x000fe8000bf05270 */
[----:B------:R-:W-:Y:S03]  /*7930*/  USEL UR49, UR49, URZ, UP0 ;  /* 0x000000ff31317287 */ /* 0x000fe60008000000 */
[----:B------:R-:W-:Y:S05]  /*7940*/  @P0 LEA R2, R2, UR48, 0x3 ;  /* 0x0000003002020c11 */ /* 0x000fea000f8e18ff */
[----:B------:R-:W-:Y:S05]  /*7950*/  @P0 VIADD R2, R2, 0x118 ;  /* 0x0000011802020836 */ /* 0x000fea0000000000 */
[----:B------:R-:W-:Y:S04]  /*7960*/  @P0 PRMT R0, R0, 0x654, R2 ;  /* 0x0000065400000816 */ /* 0x000fe80000000002 */
[----:B------:R2:W-:Y:S03]  /*7970*/  @P0 SYNCS.ARRIVE.TRANS64.RED.A1T0 RZ, [R0+URZ], RZ ;  /* 0x000000ff00ff09a7 */ /* 0x0005e600081004ff */
.L_x_122:
[----:B------:R-:W-:Y:S01]  /*7980*/  ISETP.NE.AND P2, PT, R101, RZ, PT ;  /* 0x000000ff6500720c */ /* 0x000fe20003f45270 */
[----:B------:R-:W-:Y:S01]  /*7990*/  UIADD3 UR50, UPT, UPT, UR50, 0x2, URZ ;  /* 0x0000000232327890 */ /* 0x000fe2000fffe0ff */
[----:B------:R-:W-:Y:S01]  /*79a0*/  ISETP.NE.AND P0, PT, R103, 0x2, PT ;  /* 0x000000026700780c */ /* 0x000fe20003f05270 */
[----:B------:R-:W-:Y:S01]  /*79b0*/  IMAD.IADD R14, R43, 0x1, R86 ;  /* 0x000000012b0e7824 */ /* 0x000fe200078e0256 */
[----:B------:R-:W-:Y:S01]  /*79c0*/  ISETP.NE.AND P1, PT, R45, 0x4, PT ;  /* 0x000000042d00780c */ /* 0x000fe20003f25270 */
[----:B------:R-:W-:Y:S01]  /*79d0*/  IMAD.IADD R15, R44, 0x1, R87 ;  /* 0x000000012c0f7824 */ /* 0x000fe200078e0257 */
[----:B------:R-:W-:Y:S02]  /*79e0*/  SEL R2, RZ, 0x1, P0 ;  /* 0x00000001ff027807 */ /* 0x000fe40000000000 */
[----:B-12---:R-:W-:Y:S02]  /*79f0*/  SEL R0, RZ, 0x1, P1 ;  /* 0x00000001ff007807 */ /* 0x006fe40000800000 */
[----:B------:R-:W-:Y:S02]  /*7a00*/  LOP3.LUT R96, R96, R2, RZ, 0x3c, !PT ;  /* 0x0000000260607212 */ /* 0x000fe400078e3cff */
[----:B------:R-:W-:Y:S02]  /*7a10*/  LOP3.LUT R97, R97, R0, RZ, 0x3c, !PT ;  /* 0x0000000061617212 */ /* 0x000fe400078e3cff */
[----:B------:R-:W-:Y:S02]  /*7a20*/  @P2 R2UR UR36, R95 ;  /* 0x000000005f2422ca */ /* 0x000fe400000e0000 */
[----:B------:R-:W-:Y:S02]  /*7a30*/  SEL R103, R103, RZ, P0 ;  /* 0x000000ff67677207 */ /* 0x000fe40000000000 */
[----:B------:R-:W-:Y:S01]  /*7a40*/  SEL R45, R45, RZ, P1 ;  /* 0x000000ff2d2d7207 */ /* 0x000fe20000800000 */
[----:B------:R-:W-:Y:S10]  /*7a50*/  @P2 BRA `(.L_x_123) ;  /* 0xffffffd800042947 */ /* 0x000ff4000383ffff */
[----:B------:R-:W-:-:S09]  /*7a60*/  UISETP.NE.AND UP0, UPT, UR53, URZ, UPT ;  /* 0x000000ff3500728c */ /* 0x000fd2000bf05270 */
[----:B------:R-:W-:Y:S05]  /*7a70*/  BRA.U !UP0, `(.L_x_124) ;  /* 0x0000000108487547 */ /* 0x000fea000b800000 */
[----:B------:R-:W1:Y:S02]  /*7a80*/  LDCU.64 UR4, c[0x0][0x890] ;  /* 0x00011200ff0477ac */ /* 0x000e640008000a00 */
[----:B-1----:R-:W-:-:S04]  /*7a90*/  UISETP.NE.U32.AND UP0, UPT, UR4, URZ, UPT ;  /* 0x000000ff0400728c */ /* 0x002fc8000bf05070 */
[----:B------:R-:W-:-:S09]  /*7aa0*/  UISETP.NE.AND.EX UP0, UPT, UR5, URZ, UPT, UP0 ;  /* 0x000000ff0500728c */ /* 0x000fd2000bf05300 */
[----:B------:R-:W-:Y:S05]  /*7ab0*/  BRA.U UP0, `(.L_x_125) ;  /* 0x00000001000c7547 */ /* 0x000fea000b800000 */
[----:B------:R-:W-:-:S13]  /*7ac0*/  FSETP.NEU.AND P0, PT, R49, RZ, PT ;  /* 0x000000ff3100720b */ /* 0x000fda0003f0d000 */
[----:B------:R-:W-:Y:S05]  /*7ad0*/  @!P0 EXIT ;  /* 0x000000000000894d */ /* 0x000fea0003800000 */
[----:B------:R-:W-:Y:S05]  /*7ae0*/  BRA `(.L_x_124) ;  /* 0x00000000002c7947 */ /* 0x000fea0003800000 */
.L_x_125:
[----:B------:R-:W-:Y:S01]  /*7af0*/  ISETP.NE.AND P0, PT, R102, RZ, PT ;  /* 0x000000ff6600720c */ /* 0x000fe20003f05270 */
[----:B------:R-:W-:-:S12]  /*7b00*/  BSSY.RECONVERGENT B0, `(.L_x_124) ;  /* 0x0000009000007945 */ /* 0x000fd80003800200 */
[----:B------:R-:W-:Y:S05]  /*7b10*/  @P0 BRA `(.L_x_126) ;  /* 0x0000000000140947 */ /* 0x000fea0003800000 */
[----:B------:R-:W1:Y:S02]  /*7b20*/  LDCU.64 UR4, c[0x0][0x888] ;  /* 0x00011100ff0477ac */ /* 0x000e640008000a00 */
[----:B-1----:R-:W-:-:S04]  /*7b30*/  ISETP.NE.U32.AND P0, PT, RZ, UR4, PT ;  /* 0x00000004ff007c0c */ /* 0x002fc8000bf05070 */
[----:B------:R-:W-:-:S13]  /*7b40*/  ISETP.NE.AND.EX P0, PT, RZ, UR5, PT, P0 ;  /* 0x00000005ff007c0c */ /* 0x000fda000bf05300 */
[----:B------:R-:W-:Y:S05]  /*7b50*/  @!P0 EXIT ;  /* 0x000000000000894d */ /* 0x000fea0003800000 */
[----:B------:R-:W-:Y:S05]  /*7b60*/  BRA `(.L_x_127) ;  /* 0x0000000000087947 */ /* 0x000fea0003800000 */
.L_x_126:
[----:B------:R-:W-:-:S13]  /*7b70*/  FSETP.NEU.AND P0, PT, R49, RZ, PT ;  /* 0x000000ff3100720b */ /* 0x000fda0003f0d000 */
[----:B------:R-:W-:Y:S05]  /*7b80*/  @!P0 EXIT ;  /* 0x000000000000894d */ /* 0x000fea0003800000 */
.L_x_127:
[----:B------:R-:W-:Y:S05]  /*7b90*/  BSYNC.RECONVERGENT B0 ;  /* 0x0000000000007941 */ /* 0x000fea0003800200 */
.L_x_124:
[----:B------:R-:W-:Y:S01]  /*7ba0*/  ULEA UR4, UR49, UR48, 0x3 ;  /* 0x0000003031047291 */ /* 0x000fe2000f8e18ff */
[----:B------:R-:W-:-:S04]  /*7bb0*/  DEPBAR.LE SB0, 0x0 ;  /* 0x000080000000791a */ /* 0x000fc80000000000 */
[----:B------:R-:W-:-:S04]  /*7bc0*/  UIADD3 UR4, UPT, UPT, UR4, 0x118, URZ ;  /* 0x0000011804047890 */ /* 0x000fc8000fffe0ff */
[----:B------:R-:W-:-:S09]  /*7bd0*/  UPRMT UR4, UR37, 0x654, UR4 ;  /* 0x0000065425047896 */ /* 0x000fd20008000004 */
[----:B------:R-:W-:Y:S01]  /*7be0*/  SYNCS.ARRIVE.TRANS64.RED.A1T0 RZ, [UR4], RZ ;  /* 0x000000ffffff79a7 */ /* 0x000fe20008100404 */
[----:B------:R-:W-:Y:S05]  /*7bf0*/  EXIT ;  /* 0x000000000000794d */ /* 0x000fea0003800000 */
.L_x_20:
[----:B--2---:R2:W1:Y:S02]  /*7c00*/  SYNCS.PHASECHK.TRANS64.TRYWAIT P0, [R2+URZ+0x1b0], R3 ;  /* 0x0001b003020075a7 */ /* 0x00446400080011ff */
[----:B-1----:R-:W-:Y:S05]  /*7c10*/  @!P0 NANOSLEEP.SYNCS 0x989680 ;  /* 0x009896800000895d */ /* 0x002fea0003900000 */
[----:B------:R-:W1:Y:S02]  /*7c20*/  @!P0 SYNCS.PHASECHK.TRANS64 P0, [R2+URZ+0x1b0], R3 ;  /* 0x0001b003020085a7 */ /* 0x000e6400080010ff */
[----:B-1----:R-:W-:Y:S05]  /*7c30*/  @!P0 BRA `(.L_x_20) ;  /* 0xfffffffc00f08947 */ /* 0x002fea000383ffff */
[----:B------:R-:W-:Y:S05]  /*7c40*/  BRA `(.L_x_128) ;  /* 0xffffff9800c87947 */ /* 0x000fea000383ffff */
.L_x_23:
[----:B-1----:R-:W-:-:S07]  /*7c50*/  MOV R2, UR33 ;  /* 0x0000002100027c02 */ /* 0x002fce0008000f00 */
.L_x_129:
[----:B-1----:R1:W2:Y:S02]  /*7c60*/  SYNCS.PHASECHK.TRANS64.TRYWAIT P0, [R2+URZ+0x80], R4 ;  /* 0x00008004020075a7 */ /* 0x0022a400080011ff */
[----:B--2---:R-:W-:Y:S05]  /*7c70*/  @!P0 NANOSLEEP.SYNCS 0x989680 ;  /* 0x009896800000895d */ /* 0x004fea0003900000 */
[----:B------:R-:W2:Y:S02]  /*7c80*/  @!P0 SYNCS.PHASECHK.TRANS64 P0, [R2+URZ+0x80], R4 ;  /* 0x00008004020085a7 */ /* 0x000ea400080010ff */
[----:B--2---:R-:W-:Y:S05]  /*7c90*/  @!P0 BRA `(.L_x_129) ;  /* 0xfffffffc00f08947 */ /* 0x004fea000383ffff */
[----:B------:R-:W-:Y:S05]  /*7ca0*/  BRA `(.L_x_22) ;  /* 0xffffff9c00187947 */ /* 0x000fea000383ffff */
.L_x_29:
[----:B-1----:R-:W-:-:S07]  /*7cb0*/  MOV R2, UR17 ;  /* 0x0000001100027c02 */ /* 0x002fce0008000f00 */
.L_x_130:
[----:B-1----:R1:W2:Y:S02]  /*7cc0*/  SYNCS.PHASECHK.TRANS64.TRYWAIT P0, [R2+URZ+0x80], R4 ;  /* 0x00008004020075a7 */ /* 0x0022a400080011ff */
[----:B--2---:R-:W-:Y:S05]  /*7cd0*/  @!P0 NANOSLEEP.SYNCS 0x989680 ;  /* 0x009896800000895d */ /* 0x004fea0003900000 */
[----:B------:R-:W2:Y:S02]  /*7ce0*/  @!P0 SYNCS.PHASECHK.TRANS64 P0, [R2+URZ+0x80], R4 ;  /* 0x00008004020085a7 */ /* 0x000ea400080010ff */
[----:B--2---:R-:W-:Y:S05]  /*7cf0*/  @!P0 BRA `(.L_x_130) ;  /* 0xfffffffc00f08947 */ /* 0x004fea000383ffff */
[----:B------:R-:W-:Y:S05]  /*7d00*/  BRA `(.L_x_28) ;  /* 0xffffff9c00c07947 */ /* 0x000fea000383ffff */
.L_x_33:
[----:B-1----:R1:W2:Y:S02]  /*7d10*/  SYNCS.PHASECHK.TRANS64.TRYWAIT P0, [R2+URZ+0x140], R3 ;  /* 0x00014003020075a7 */ /* 0x0022a400080011ff */
[----:B--2---:R-:W-:Y:S05]  /*7d20*/  @!P0 NANOSLEEP.SYNCS 0x989680 ;  /* 0x009896800000895d */ /* 0x004fea0003900000 */
[----:B------:R-:W2:Y:S02]  /*7d30*/  @!P0 SYNCS.PHASECHK.TRANS64 P0, [R2+URZ+0x140], R3 ;  /* 0x00014003020085a7 */ /* 0x000ea400080010ff */
[----:B--2---:R-:W-:Y:S05]  /*7d40*/  @!P0 BRA `(.L_x_33) ;  /* 0xfffffffc00f08947 */ /* 0x004fea000383ffff */
[----:B------:R-:W-:Y:S05]  /*7d50*/  BRA `(.L_x_131) ;  /* 0xffffffa000507947 */ /* 0x000fea000383ffff */
.L_x_37:
[----:B----4-:R-:W-:-:S07]  /*7d60*/  MOV R0, UR5 ;  /* 0x0000000500007c02 */ /* 0x010fce0008000f00 */
.L_x_132:
[----:B-1----:R1:W2:Y:S02]  /*7d70*/  SYNCS.PHASECHK.TRANS64.TRYWAIT P0, [R0+URZ], R2 ;  /* 0x00000002000075a7 */ /* 0x0022a400080011ff */
[----:B--2---:R-:W-:Y:S05]  /*7d80*/  @!P0 NANOSLEEP.SYNCS 0x989680 ;  /* 0x009896800000895d */ /* 0x004fea0003900000 */
[----:B------:R-:W2:Y:S02]  /*7d90*/  @!P0 SYNCS.PHASECHK.TRANS64 P0, [R0+URZ], R2 ;  /* 0x00000002000085a7 */ /* 0x000ea400080010ff */
[----:B--2---:R-:W-:Y:S05]  /*7da0*/  @!P0 BRA `(.L_x_132) ;  /* 0xfffffffc00f08947 */ /* 0x004fea000383ffff */
[----:B------:R-:W-:Y:S05]  /*7db0*/  BRA `(.L_x_133) ;  /* 0xffffffa400c07947 */ /* 0x000fea000383ffff */
.L_x_38:
[----:B----4-:R-:W-:-:S07]  /*7dc0*/  MOV R0, UR5 ;  /* 0x0000000500007c02 */ /* 0x010fce0008000f00 */
.L_x_134:
[----:B-1----:R1:W2:Y:S02]  /*7dd0*/  SYNCS.PHASECHK.TRANS64.TRYWAIT P0, [R0+URZ], R3 ;  /* 0x00000003000075a7 */ /* 0x0022a400080011ff */
[----:B--2---:R-:W-:Y:S05]  /*7de0*/  @!P0 NANOSLEEP.SYNCS 0x989680 ;  /* 0x009896800000895d */ /* 0x004fea0003900000 */
[----:B------:R-:W2:Y:S02]  /*7df0*/  @!P0 SYNCS.PHASECHK.TRANS64 P0, [R0+URZ], R3 ;  /* 0x00000003000085a7 */ /* 0x000ea400080010ff */
[----:B--2---:R-:W-:Y:S05]  /*7e00*/  @!P0 BRA `(.L_x_134) ;  /* 0xfffffffc00f08947 */ /* 0x004fea000383ffff */
[----:B------:R-:W-:Y:S05]  /*7e10*/  BRA `(.L_x_135) ;  /* 0xffffffa400cc7947 */ /* 0x000fea000383ffff */
.L_x_39:
[----:B----4-:R-:W-:-:S07]  /*7e20*/  MOV R0, UR5 ;  /* 0x0000000500007c02 */ /* 0x010fce0008000f00 */
.L_x_136:
[----:B-1----:R1:W2:Y:S02]  /*7e30*/  SYNCS.PHASECHK.TRANS64.TRYWAIT P0, [R0+URZ], R3 ;  /* 0x00000003000075a7 */ /* 0x0022a400080011ff */
[----:B--2---:R-:W-:Y:S05]  /*7e40*/  @!P0 NANOSLEEP.SYNCS 0x989680 ;  /* 0x009896800000895d */ /* 0x004fea0003900000 */
[----:B------:R-:W2:Y:S02]  /*7e50*/  @!P0 SYNCS.PHASECHK.TRANS64 P0, [R0+URZ], R3 ;  /* 0x00000003000085a7 */ /* 0x000ea400080010ff */
[----:B--2---:R-:W-:Y:S05]  /*7e60*/  @!P0 BRA `(.L_x_136) ;  /* 0xfffffffc00f08947 */ /* 0x004fea000383ffff */
[----:B------:R-:W-:Y:S05]  /*7e70*/  BRA `(.L_x_137) ;  /* 0xffffffa400d87947 */ /* 0x000fea000383ffff */
.L_x_40:
[----:B----4-:R-:W-:-:S07]  /*7e80*/  MOV R0, UR5 ;  /* 0x0000000500007c02 */ /* 0x010fce0008000f00 */
.L_x_138:
[----:B-1----:R1:W2:Y:S02]  /*7e90*/  SYNCS.PHASECHK.TRANS64.TRYWAIT P0, [R0+URZ], R3 ;  /* 0x00000003000075a7 */ /* 0x0022a400080011ff */
[----:B--2---:R-:W-:Y:S05]  /*7ea0*/  @!P0 NANOSLEEP.SYNCS 0x989680 ;  /* 0x009896800000895d */ /* 0x004fea0003900000 */
[----:B------:R-:W2:Y:S02]  /*7eb0*/  @!P0 SYNCS.PHASECHK.TRANS64 P0, [R0+URZ], R3 ;  /* 0x00000003000085a7 */ /* 0x000ea400080010ff */
[----:B--2---:R-:W-:Y:S05]  /*7ec0*/  @!P0 BRA `(.L_x_138) ;  /* 0xfffffffc00f08947 */ /* 0x004fea000383ffff */
[----:B------:R-:W-:Y:S05]  /*7ed0*/  BRA `(.L_x_139) ;  /* 0xffffffa400e47947 */ /* 0x000fea000383ffff */
.L_x_41:
[----:B----4-:R-:W-:-:S07]  /*7ee0*/  MOV R0, UR5 ;  /* 0x0000000500007c02 */ /* 0x010fce0008000f00 */
.L_x_140:
[----:B-1----:R1:W2:Y:S02]  /*7ef0*/  SYNCS.PHASECHK.TRANS64.TRYWAIT P0, [R0+URZ], R3 ;  /* 0x00000003000075a7 */ /* 0x0022a400080011ff */
[----:B--2---:R-:W-:Y:S05]  /*7f00*/  @!P0 NANOSLEEP.SYNCS 0x989680 ;  /* 0x009896800000895d */ /* 0x004fea0003900000 */
[----:B------:R-:W2:Y:S02]  /*7f10*/  @!P0 SYNCS.PHASECHK.TRANS64 P0, [R0+URZ], R3 ;  /* 0x00000003000085a7 */ /* 0x000ea400080010ff */
[----:B--2---:R-:W-:Y:S05]  /*7f20*/  @!P0 BRA `(.L_x_140) ;  /* 0xfffffffc00f08947 */ /* 0x004fea000383ffff */
[----:B------:R-:W-:Y:S05]  /*7f30*/  BRA `(.L_x_141) ;  /* 0xffffffa400f07947 */ /* 0x000fea000383ffff */
.L_x_42:
[----:B----4-:R-:W-:-:S07]  /*7f40*/  MOV R0, UR5 ;  /* 0x0000000500007c02 */ /* 0x010fce0008000f00 */
.L_x_142:
[----:B-1----:R1:W2:Y:S02]  /*7f50*/  SYNCS.PHASECHK.TRANS64.TRYWAIT P0, [R0+URZ], R3 ;  /* 0x00000003000075a7 */ /* 0x0022a400080011ff */
[----:B--2---:R-:W-:Y:S05]  /*7f60*/  @!P0 NANOSLEEP.SYNCS 0x989680 ;  /* 0x009896800000895d */ /* 0x004fea0003900000 */
[----:B------:R-:W2:Y:S02]  /*7f70*/  @!P0 SYNCS.PHASECHK.TRANS64 P0, [R0+URZ], R3 ;  /* 0x00000003000085a7 */ /* 0x000ea400080010ff */
[----:B--2---:R-:W-:Y:S05]  /*7f80*/  @!P0 BRA `(.L_x_142) ;  /* 0xfffffffc00f08947 */ /* 0x004fea000383ffff */
[----:B------:R-:W-:Y:S05]  /*7f90*/  BRA `(.L_x_143) ;  /* 0xffffffa400fc7947 */ /* 0x000fea000383ffff */
.L_x_43:
[----:B----4-:R-:W-:-:S07]  /*7fa0*/  MOV R0, UR5 ;  /* 0x0000000500007c02 */ /* 0x010fce0008000f00 */
.L_x_144:
[----:B-1----:R1:W2:Y:S02]  /*7fb0*/  SYNCS.PHASECHK.TRANS64.TRYWAIT P0, [R0+URZ], R3 ;  /* 0x00000003000075a7 */ /* 0x0022a400080011ff */
[----:B--2---:R-:W-:Y:S05]  /*7fc0*/  @!P0 NANOSLEEP.SYNCS 0x989680 ;  /* 0x009896800000895d */ /* 0x004fea0003900000 */
[----:B------:R-:W2:Y:S02]  /*7fd0*/  @!P0 SYNCS.PHASECHK.TRANS64 P0, [R0+URZ], R3 ;  /* 0x00000003000085a7 */ /* 0x000ea400080010ff */
[----:B--2---:R-:W-:Y:S05]  /*7fe0*/  @!P0 BRA `(.L_x_144) ;  /* 0xfffffffc00f08947 */ /* 0x004fea000383ffff */
[----:B------:R-:W-:Y:S05]  /*7ff0*/  BRA `(.L_x_145) ;  /* 0xffffffa800087947 */ /* 0x000fea000383ffff */
.L_x_44:
[----:B----4-:R-:W-:-:S07]  /*8000*/  MOV R0, UR5 ;  /* 0x0000000500007c02 */ /* 0x010fce0008000f00 */
.L_x_146:
[----:B-1----:R1:W2:Y:S02]  /*8010*/  SYNCS.PHASECHK.TRANS64.TRYWAIT P0, [R0+URZ], R3 ;  /* 0x00000003000075a7 */ /* 0x0022a400080011ff */
[----:B--2---:R-:W-:Y:S05]  /*8020*/  @!P0 NANOSLEEP.SYNCS 0x989680 ;  /* 0x009896800000895d */ /* 0x004fea0003900000 */
[----:B------:R-:W2:Y:S02]  /*8030*/  @!P0 SYNCS.PHASECHK.TRANS64 P0, [R0+URZ], R3 ;  /* 0x00000003000085a7 */ /* 0x000ea400080010ff */
[----:B--2---:R-:W-:Y:S05]  /*8040*/  @!P0 BRA `(.L_x_146) ;  /* 0xfffffffc00f08947 */ /* 0x004fea000383ffff */
[----:B------:R-:W-:Y:S05]  /*8050*/  BRA `(.L_x_147) ;  /* 0xffffffa800147947 */ /* 0x000fea000383ffff */
.L_x_45:
[----:B----4-:R-:W-:-:S07]  /*8060*/  MOV R0, UR5 ;  /* 0x0000000500007c02 */ /* 0x010fce0008000f00 */
.L_x_148:
[----:B-1----:R1:W2:Y:S02]  /*8070*/  SYNCS.PHASECHK.TRANS64.TRYWAIT P0, [R0+URZ], R3 ;  /* 0x00000003000075a7 */ /* 0x0022a400080011ff */
[----:B--2---:R-:W-:Y:S05]  /*8080*/  @!P0 NANOSLEEP.SYNCS 0x989680 ;  /* 0x009896800000895d */ /* 0x004fea0003900000 */
[----:B------:R-:W2:Y:S02]  /*8090*/  @!P0 SYNCS.PHASECHK.TRANS64 P0, [R0+URZ], R3 ;  /* 0x00000003000085a7 */ /* 0x000ea400080010ff */
[----:B--2---:R-:W-:Y:S05]  /*80a0*/  @!P0 BRA `(.L_x_148) ;  /* 0xfffffffc00f08947 */ /* 0x004fea000383ffff */
[----:B------:R-:W-:Y:S05]  /*80b0*/  BRA `(.L_x_149) ;  /* 0xffffffa800207947 */ /* 0x000fea000383ffff */
.L_x_46:
[----:B----4-:R-:W-:-:S07]  /*80c0*/  MOV R0, UR5 ;  /* 0x0000000500007c02 */ /* 0x010fce0008000f00 */
.L_x_150:
[----:B-1----:R1:W2:Y:S02]  /*80d0*/  SYNCS.PHASECHK.TRANS64.TRYWAIT P0, [R0+URZ], R3 ;  /* 0x00000003000075a7 */ /* 0x0022a400080011ff */
[----:B--2---:R-:W-:Y:S05]  /*80e0*/  @!P0 NANOSLEEP.SYNCS 0x989680 ;  /* 0x009896800000895d */ /* 0x004fea0003900000 */
[----:B------:R-:W2:Y:S02]  /*80f0*/  @!P0 SYNCS.PHASECHK.TRANS64 P0, [R0+URZ], R3 ;  /* 0x00000003000085a7 */ /* 0x000ea400080010ff */
[----:B--2---:R-:W-:Y:S05]  /*8100*/  @!P0 BRA `(.L_x_150) ;  /* 0xfffffffc00f08947 */ /* 0x004fea000383ffff */
[----:B------:R-:W-:Y:S05]  /*8110*/  BRA `(.L_x_151) ;  /* 0xffffffa8002c7947 */ /* 0x000fea000383ffff */
.L_x_47:
[----:B----4-:R-:W-:-:S07]  /*8120*/  MOV R0, UR5 ;  /* 0x0000000500007c02 */ /* 0x010fce0008000f00 */
.L_x_152:
[----:B-1----:R1:W2:Y:S02]  /*8130*/  SYNCS.PHASECHK.TRANS64.TRYWAIT P0, [R0+URZ], R3 ;  /* 0x00000003000075a7 */ /* 0x0022a400080011ff */
[----:B--2---:R-:W-:Y:S05]  /*8140*/  @!P0 NANOSLEEP.SYNCS 0x989680 ;  /* 0x009896800000895d */ /* 0x004fea0003900000 */
[----:B------:R-:W2:Y:S02]  /*8150*/  @!P0 SYNCS.PHASECHK.TRANS64 P0, [R0+URZ], R3 ;  /* 0x00000003000085a7 */ /* 0x000ea400080010ff */
[----:B--2---:R-:W-:Y:S05]  /*8160*/  @!P0 BRA `(.L_x_152) ;  /* 0xfffffffc00f08947 */ /* 0x004fea000383ffff */
[----:B------:R-:W-:Y:S05]  /*8170*/  BRA `(.L_x_153) ;  /* 0xffffffa800387947 */ /* 0x000fea000383ffff */
.L_x_48:
[----:B----4-:R-:W-:-:S07]  /*8180*/  MOV R0, UR5 ;  /* 0x0000000500007c02 */ /* 0x010fce0008000f00 */
.L_x_154:
[----:B-1----:R1:W2:Y:S02]  /*8190*/  SYNCS.PHASECHK.TRANS64.TRYWAIT P0, [R0+URZ], R3 ;  /* 0x00000003000075a7 */ /* 0x0022a400080011ff */
[----:B--2---:R-:W-:Y:S05]  /*81a0*/  @!P0 NANOSLEEP.SYNCS 0x989680 ;  /* 0x009896800000895d */ /* 0x004fea0003900000 */
[----:B------:R-:W2:Y:S02]  /*81b0*/  @!P0 SYNCS.PHASECHK.TRANS64 P0, [R0+URZ], R3 ;  /* 0x00000003000085a7 */ /* 0x000ea400080010ff */
[----:B--2---:R-:W-:Y:S05]  /*81c0*/  @!P0 BRA `(.L_x_154) ;  /* 0xfffffffc00f08947 */ /* 0x004fea000383ffff */
[----:B------:R-:W-:Y:S05]  /*81d0*/  BRA `(.L_x_155) ;  /* 0xffffffa800447947 */ /* 0x000fea000383ffff */
.L_x_49:
[----:B----4-:R-:W-:-:S07]  /*81e0*/  MOV R0, UR5 ;  /* 0x0000000500007c02 */ /* 0x010fce0008000f00 */
.L_x_156:
[----:B-1----:R1:W2:Y:S02]  /*81f0*/  SYNCS.PHASECHK.TRANS64.TRYWAIT P0, [R0+URZ], R3 ;  /* 0x00000003000075a7 */ /* 0x0022a400080011ff */
[----:B--2---:R-:W-:Y:S05]  /*8200*/  @!P0 NANOSLEEP.SYNCS 0x989680 ;  /* 0x009896800000895d */ /* 0x004fea0003900000 */
[----:B------:R-:W2:Y:S02]  /*8210*/  @!P0 SYNCS.PHASECHK.TRANS64 P0, [R0+URZ], R3 ;  /* 0x00000003000085a7 */ /* 0x000ea400080010ff */
[----:B--2---:R-:W-:Y:S05]  /*8220*/  @!P0 BRA `(.L_x_156) ;  /* 0xfffffffc00f08947 */ /* 0x004fea000383ffff */
[----:B------:R-:W-:Y:S05]  /*8230*/  BRA `(.L_x_157) ;  /* 0xffffffa800507947 */ /* 0x000fea000383ffff */
.L_x_50:
[----:B----4-:R-:W-:-:S07]  /*8240*/  MOV R0, UR5 ;  /* 0x0000000500007c02 */ /* 0x010fce0008000f00 */
.L_x_158:
[----:B-1----:R1:W2:Y:S02]  /*8250*/  SYNCS.PHASECHK.TRANS64.TRYWAIT P0, [R0+URZ], R3 ;  /* 0x00000003000075a7 */ /* 0x0022a400080011ff */
[----:B--2---:R-:W-:Y:S05]  /*8260*/  @!P0 NANOSLEEP.SYNCS 0x989680 ;  /* 0x009896800000895d */ /* 0x004fea0003900000 */
[----:B------:R-:W2:Y:S02]  /*8270*/  @!P0 SYNCS.PHASECHK.TRANS64 P0, [R0+URZ], R3 ;  /* 0x00000003000085a7 */ /* 0x000ea400080010ff */
[----:B--2---:R-:W-:Y:S05]  /*8280*/  @!P0 BRA `(.L_x_158) ;  /* 0xfffffffc00f08947 */ /* 0x004fea000383ffff */
[----:B------:R-:W-:Y:S05]  /*8290*/  BRA `(.L_x_159) ;  /* 0xffffffa8005c7947 */ /* 0x000fea000383ffff */
.L_x_51:
[----:B----4-:R-:W-:-:S07]  /*82a0*/  MOV R0, UR5 ;  /* 0x0000000500007c02 */ /* 0x010fce0008000f00 */
.L_x_160:
[----:B-1----:R1:W2:Y:S02]  /*82b0*/  SYNCS.PHASECHK.TRANS64.TRYWAIT P0, [R0+URZ], R3 ;  /* 0x00000003000075a7 */ /* 0x0022a400080011ff */
[----:B--2---:R-:W-:Y:S05]  /*82c0*/  @!P0 NANOSLEEP.SYNCS 0x989680 ;  /* 0x009896800000895d */ /* 0x004fea0003900000 */
[----:B------:R-:W2:Y:S02]  /*82d0*/  @!P0 SYNCS.PHASECHK.TRANS64 P0, [R0+URZ], R3 ;  /* 0x00000003000085a7 */ /* 0x000ea400080010ff */
[----:B--2---:R-:W-:Y:S05]  /*82e0*/  @!P0 BRA `(.L_x_160) ;  /* 0xfffffffc00f08947 */ /* 0x004fea000383ffff */
[----:B------:R-:W-:Y:S05]  /*82f0*/  BRA `(.L_x_161) ;  /* 0xffffffa800687947 */ /* 0x000fea000383ffff */
.L_x_54:
[----:B-1----:R1:W2:Y:S02]  /*8300*/  SYNCS.PHASECHK.TRANS64.TRYWAIT P0, [R0+URZ+0x1a0], R4 ;  /* 0x0001a004000075a7 */ /* 0x0022a400080011ff */
[----:B--2---:R-:W-:Y:S05]  /*8310*/  @!P0 NANOSLEEP.SYNCS 0x989680 ;  /* 0x009896800000895d */ /* 0x004fea0003900000 */
[----:B------:R-:W2:Y:S02]  /*8320*/  @!P0 SYNCS.PHASECHK.TRANS64 P0, [R0+URZ+0x1a0], R4 ;  /* 0x0001a004000085a7 */ /* 0x000ea400080010ff */
[----:B--2---:R-:W-:Y:S05]  /*8330*/  @!P0 BRA `(.L_x_54) ;  /* 0xfffffffc00f08947 */ /* 0x004fea000383ffff */
[----:B------:R-:W-:Y:S05]  /*8340*/  BRA `(.L_x_162) ;  /* 0xffffffa800c47947 */ /* 0x000fea000383ffff */
.L_x_55:
[----:B------:R-:W-:-:S07]  /*8350*/  MOV R0, UR5 ;  /* 0x0000000500007c02 */ /* 0x000fce0008000f00 */
.L_x_163:
[----:B-1----:R1:W2:Y:S02]  /*8360*/  SYNCS.PHASECHK.TRANS64.TRYWAIT P0, [R0+URZ+0x150], R5 ;  /* 0x00015005000075a7 */ /* 0x0022a400080011ff */
[----:B--2---:R-:W-:Y:S05]  /*8370*/  @!P0 NANOSLEEP.SYNCS 0x989680 ;  /* 0x009896800000895d */ /* 0x004fea0003900000 */
[----:B------:R-:W2:Y:S02]  /*8380*/  @!P0 SYNCS.PHASECHK.TRANS64 P0, [R0+URZ+0x150], R5 ;  /* 0x00015005000085a7 */ /* 0x000ea400080010ff */
[----:B--2---:R-:W-:Y:S05]  /*8390*/  @!P0 BRA `(.L_x_163) ;  /* 0xfffffffc00f08947 */ /* 0x004fea000383ffff */
[----:B------:R-:W-:Y:S05]  /*83a0*/  BRA `(.L_x_164) ;  /* 0xffffffa800d47947 */ /* 0x000fea000383ffff */
.L_x_56:
[----:B-1----:R1:W2:Y:S02]  /*83b0*/  SYNCS.PHASECHK.TRANS64.TRYWAIT P1, [R0+URZ+0x140], R4 ;  /* 0x00014004000075a7 */ /* 0x0022a400080211ff */
[----:B--2---:R-:W-:Y:S05]  /*83c0*/  @!P1 NANOSLEEP.SYNCS 0x989680 ;  /* 0x009896800000995d */ /* 0x004fea0003900000 */
[----:B------:R-:W2:Y:S02]  /*83d0*/  @!P1 SYNCS.PHASECHK.TRANS64 P1, [R0+URZ+0x140], R4 ;  /* 0x00014004000095a7 */ /* 0x000ea400080210ff */
[----:B--2---:R-:W-:Y:S05]  /*83e0*/  @!P1 BRA `(.L_x_56) ;  /* 0xfffffffc00f09947 */ /* 0x004fea000383ffff */
[----:B------:R-:W-:Y:S05]  /*83f0*/  BRA `(.L_x_165) ;  /* 0xffffffac00047947 */ /* 0x000fea000383ffff */
.L_x_59:
[----:B------:R-:W-:-:S07]  /*8400*/  MOV R0, UR5 ;  /* 0x0000000500007c02 */ /* 0x000fce0008000f00 */
.L_x_166:
[----:B-1----:R1:W2:Y:S02]  /*8410*/  SYNCS.PHASECHK.TRANS64.TRYWAIT P0, [R0+URZ+0x150], R2 ;  /* 0x00015002000075a7 */ /* 0x0022a400080011ff */
[----:B--2---:R-:W-:Y:S05]  /*8420*/  @!P0 NANOSLEEP.SYNCS 0x989680 ;  /* 0x009896800000895d */ /* 0x004fea0003900000 */
[----:B------:R-:W2:Y:S02]  /*8430*/  @!P0 SYNCS.PHASECHK.TRANS64 P0, [R0+URZ+0x150], R2 ;  /* 0x00015002000085a7 */ /* 0x000ea400080010ff */
[----:B--2---:R-:W-:Y:S05]  /*8440*/  @!P0 BRA `(.L_x_166) ;  /* 0xfffffffc00f08947 */ /* 0x004fea000383ffff */
[----:B------:R-:W-:Y:S05]  /*8450*/  BRA `(.L_x_58) ;  /* 0xffffffac00587947 */ /* 0x000fea000383ffff */
.L_x_66:
[----:B-1----:R1:W2:Y:S02]  /*8460*/  SYNCS.PHASECHK.TRANS64.TRYWAIT P1, [R0+URZ+0x140], R2 ;  /* 0x00014002000075a7 */ /* 0x0022a400080211ff */
[----:B--2---:R-:W-:Y:S05]  /*8470*/  @!P1 NANOSLEEP.SYNCS 0x989680 ;  /* 0x009896800000995d */ /* 0x004fea0003900000 */
[----:B------:R-:W2:Y:S02]  /*8480*/  @!P1 SYNCS.PHASECHK.TRANS64 P1, [R0+URZ+0x140], R2 ;  /* 0x00014002000095a7 */ /* 0x000ea400080210ff */
[----:B--2---:R-:W-:Y:S05]  /*8490*/  @!P1 BRA `(.L_x_66) ;  /* 0xfffffffc00f09947 */ /* 0x004fea000383ffff */
[----:B------:R-:W-:Y:S05]  /*84a0*/  BRA `(.L_x_167) ;  /* 0xffffffb000b87947 */ /* 0x000fea000383ffff */
.L_x_67:
[----:B------:R-:W-:-:S07]  /*84b0*/  MOV R2, UR8 ;  /* 0x0000000800027c02 */ /* 0x000fce0008000f00 */
.L_x_168:
[----:B-1----:R1:W2:Y:S02]  /*84c0*/  SYNCS.PHASECHK.TRANS64.TRYWAIT P0, [R2+URZ+0x180], R0 ;  /* 0x00018000020075a7 */ /* 0x0022a400080011ff */
[----:B--2---:R-:W-:Y:S05]  /*84d0*/  @!P0 NANOSLEEP.SYNCS 0x989680 ;  /* 0x009896800000895d */ /* 0x004fea0003900000 */
[----:B------:R-:W2:Y:S02]  /*84e0*/  @!P0 SYNCS.PHASECHK.TRANS64 P0, [R2+URZ+0x180], R0 ;  /* 0x00018000020085a7 */ /* 0x000ea400080010ff */
[----:B--2---:R-:W-:Y:S05]  /*84f0*/  @!P0 BRA `(.L_x_168) ;  /* 0xfffffffc00f08947 */ /* 0x004fea000383ffff */
[----:B------:R-:W-:Y:S05]  /*8500*/  BRA `(.L_x_169) ;  /* 0xffffffb000f07947 */ /* 0x000fea000383ffff */
.L_x_70:
[----:B------:R-:W-:Y:S07]  /*8510*/  MOV R0, UR7 ;  /* 0x0000000700007c02 */ /* 0x000fee0008000f00 */
.L_x_170:
[----:B-1----:R1:W2:Y:S02]  /*8520*/  SYNCS.PHASECHK.TRANS64.TRYWAIT P0, [R0+URZ], R2 ;  /* 0x00000002000075a7 */ /* 0x0022a400080011ff */
[----:B--2---:R-:W-:Y:S05]  /*8530*/  @!P0 NANOSLEEP.SYNCS 0x989680 ;  /* 0x009896800000895d */ /* 0x004fea0003900000 */
[----:B------:R-:W2:Y:S02]  /*8540*/  @!P0 SYNCS.PHASECHK.TRANS64 P0, [R0+URZ], R2 ;  /* 0x00000002000085a7 */ /* 0x000ea400080010ff */
[----:B--2---:R-:W-:Y:S05]  /*8550*/  @!P0 BRA `(.L_x_170) ;  /* 0xfffffffc00f08947 */ /* 0x004fea000383ffff */
[----:B------:R-:W-:Y:S05]  /*8560*/  BRA `(.L_x_69) ;  /* 0xffffffb4000c7947 */ /* 0x000fea000383ffff */
.L_x_73:
[----:B------:R-:W-:-:S07]  /*8570*/  MOV R0, UR5 ;  /* 0x0000000500007c02 */ /* 0x000fce0008000f00 */
.L_x_171:
[----:B--2---:R2:W3:Y:S02]  /*8580*/  SYNCS.PHASECHK.TRANS64.TRYWAIT P0, [R0+URZ], R2 ;  /* 0x00000002000075a7 */ /* 0x0044e400080011ff */
[----:B---3--:R-:W-:Y:S05]  /*8590*/  @!P0 NANOSLEEP.SYNCS 0x989680 ;  /* 0x009896800000895d */ /* 0x008fea0003900000 */
[----:B------:R-:W3:Y:S02]  /*85a0*/  @!P0 SYNCS.PHASECHK.TRANS64 P0, [R0+URZ], R2 ;  /* 0x00000002000085a7 */ /* 0x000ee400080010ff */
[----:B---3--:R-:W-:Y:S05]  /*85b0*/  @!P0 BRA `(.L_x_171) ;  /* 0xfffffffc00f08947 */ /* 0x008fea000383ffff */
[----:B------:R-:W-:Y:S05]  /*85c0*/  BRA `(.L_x_172) ;  /* 0xffffffb400c07947 */ /* 0x000fea000383ffff */
.L_x_74:
[----:B------:R-:W-:-:S07]  /*85d0*/  MOV R0, UR5 ;  /* 0x0000000500007c02 */ /* 0x000fce0008000f00 */
.L_x_173:
[----:B-1----:R1:W2:Y:S02]  /*85e0*/  SYNCS.PHASECHK.TRANS64.TRYWAIT P0, [R0+URZ], R3 ;  /* 0x00000003000075a7 */ /* 0x0022a400080011ff */
[----:B--2---:R-:W-:Y:S05]  /*85f0*/  @!P0 NANOSLEEP.SYNCS 0x989680 ;  /* 0x009896800000895d */ /* 0x004fea0003900000 */
[----:B------:R-:W2:Y:S02]  /*8600*/  @!P0 SYNCS.PHASECHK.TRANS64 P0, [R0+URZ], R3 ;  /* 0x00000003000085a7 */ /* 0x000ea400080010ff */
[----:B--2---:R-:W-:Y:S05]  /*8610*/  @!P0 BRA `(.L_x_173) ;  /* 0xfffffffc00f08947 */ /* 0x004fea000383ffff */
[----:B------:R-:W-:Y:S05]  /*8620*/  BRA `(.L_x_174) ;  /* 0xffffffb400cc7947 */ /* 0x000fea000383ffff */
.L_x_75:
[----:B------:R-:W-:-:S07]  /*8630*/  MOV R0, UR5 ;  /* 0x0000000500007c02 */ /* 0x000fce0008000f00 */
.L_x_175:
[----:B-1----:R1:W2:Y:S02]  /*8640*/  SYNCS.PHASECHK.TRANS64.TRYWAIT P0, [R0+URZ], R3 ;  /* 0x00000003000075a7 */ /* 0x0022a400080011ff */
[----:B--2---:R-:W-:Y:S05]  /*8650*/  @!P0 NANOSLEEP.SYNCS 0x989680 ;  /* 0x009896800000895d */ /* 0x004fea0003900000 */
[----:B------:R-:W2:Y:S02]  /*8660*/  @!P0 SYNCS.PHASECHK.TRANS64 P0, [R0+URZ], R3 ;  /* 0x00000003000085a7 */ /* 0x000ea400080010ff */
[----:B--2---:R-:W-:Y:S05]  /*8670*/  @!P0 BRA `(.L_x_175) ;  /* 0xfffffffc00f08947 */ /* 0x004fea000383ffff */
[----:B------:R-:W-:Y:S05]  /*8680*/  BRA `(.L_x_176) ;  /* 0xffffffb400d87947 */ /* 0x000fea000383ffff */
.L_x_76:
[----:B-1----:R-:W-:-:S07]  /*8690*/  MOV R0, UR7 ;  /* 0x0000000700007c02 */ /* 0x002fce0008000f00 */
.L_x_177:
[----:B-1----:R1:W2:Y:S02]  /*86a0*/  SYNCS.PHASECHK.TRANS64.TRYWAIT P0, [R0+URZ], R2 ;  /* 0x00000002000075a7 */ /* 0x0022a400080011ff */
[----:B--2---:R-:W-:Y:S05]  /*86b0*/  @!P0 NANOSLEEP.SYNCS 0x989680 ;  /* 0x009896800000895d */ /* 0x004fea0003900000 */
[----:B------:R-:W2:Y:S02]  /*86c0*/  @!P0 SYNCS.PHASECHK.TRANS64 P0, [R0+URZ], R2 ;  /* 0x00000002000085a7 */ /* 0x000ea400080010ff */
[----:B--2---:R-:W-:Y:S05]  /*86d0*/  @!P0 BRA `(.L_x_177) ;  /* 0xfffffffc00f08947 */ /* 0x004fea000383ffff */
[----:B------:R-:W-:Y:S05]  /*86e0*/  BRA `(.L_x_178) ;  /* 0xffffffb400e47947 */ /* 0x000fea000383ffff */
.L_x_81:
[----:B--2---:R2:W3:Y:S02]  /*86f0*/  SYNCS.PHASECHK.TRANS64.TRYWAIT P0, [R0+URZ+0x140], R2 ;  /* 0x00014002000075a7 */ /* 0x0044e400080011ff */
[----:B---3--:R-:W-:Y:S05]  /*8700*/  @!P0 NANOSLEEP.SYNCS 0x989680 ;  /* 0x009896800000895d */ /* 0x008fea0003900000 */
[----:B------:R-:W3:Y:S02]  /*8710*/  @!P0 SYNCS.PHASECHK.TRANS64 P0, [R0+URZ+0x140], R2 ;  /* 0x00014002000085a7 */ /* 0x000ee400080010ff */
[----:B---3--:R-:W-:Y:S05]  /*8720*/  @!P0 BRA `(.L_x_81) ;  /* 0xfffffffc00f08947 */ /* 0x008fea000383ffff */
[----:B------:R-:W-:Y:S05]  /*8730*/  BRA `(.L_x_179) ;  /* 0xffffffb800e07947 */ /* 0x000fea000383ffff */
.L_x_84:
[----:B------:R-:W-:Y:S07]  /*8740*/  MOV R0, UR7 ;  /* 0x0000000700007c02 */ /* 0x000fee0008000f00 */
.L_x_180:
[----:B--2---:R2:W3:Y:S02]  /*8750*/  SYNCS.PHASECHK.TRANS64.TRYWAIT P0, [R0+URZ+0x138], R2 ;  /* 0x00013802000075a7 */ /* 0x0044e400080011ff */
[----:B---3--:R-:W-:Y:S05]  /*8760*/  @!P0 NANOSLEEP.SYNCS 0x989680 ;  /* 0x009896800000895d */ /* 0x008fea0003900000 */
[----:B------:R-:W3:Y:S02]  /*8770*/  @!P0 SYNCS.PHASECHK.TRANS64 P0, [R0+URZ+0x138], R2 ;  /* 0x00013802000085a7 */ /* 0x000ee400080010ff */
[----:B---3--:R-:W-:Y:S05]  /*8780*/  @!P0 BRA `(.L_x_180) ;  /* 0xfffffffc00f08947 */ /* 0x008fea000383ffff */
[----:B------:R-:W-:Y:S05]  /*8790*/  BRA `(.L_x_83) ;  /* 0xffffffbc00c07947 */ /* 0x000fea000383ffff */
.L_x_87:
[----:B------:R-:W-:Y:S07]  /*87a0*/  MOV R0, UR15 ;  /* 0x0000000f00007c02 */ /* 0x000fee0008000f00 */
.L_x_181:
[----:B-1----:R1:W2:Y:S02]  /*87b0*/  SYNCS.PHASECHK.TRANS64.TRYWAIT P0, [R0+URZ+0x118], R9 ;  /* 0x00011809000075a7 */ /* 0x0022a400080011ff */
[----:B--2---:R-:W-:Y:S05]  /*87c0*/  @!P0 NANOSLEEP.SYNCS 0x989680 ;  /* 0x009896800000895d */ /* 0x004fea0003900000 */
[----:B------:R-:W2:Y:S02]  /*87d0*/  @!P0 SYNCS.PHASECHK.TRANS64 P0, [R0+URZ+0x118], R9 ;  /* 0x00011809000085a7 */ /* 0x000ea400080010ff */
[----:B--2---:R-:W-:Y:S05]  /*87e0*/  @!P0 BRA `(.L_x_181) ;  /* 0xfffffffc00f08947 */ /* 0x004fea000383ffff */
[----:B------:R-:W-:Y:S05]  /*87f0*/  BRA `(.L_x_182) ;  /* 0xffffffc000387947 */ /* 0x000fea000383ffff */
.L_x_88:
[----:B------:R-:W-:Y:S07]  /*8800*/  MOV R0, UR13 ;  /* 0x0000000d00007c02 */ /* 0x000fee0008000f00 */
.L_x_183:
[----:B-1----:R1:W2:Y:S02]  /*8810*/  SYNCS.PHASECHK.TRANS64.TRYWAIT P0, [R0+URZ+0x118], R14 ;  /* 0x0001180e000075a7 */ /* 0x0022a400080011ff */
[----:B--2---:R-:W-:Y:S05]  /*8820*/  @!P0 NANOSLEEP.SYNCS 0x989680 ;  /* 0x009896800000895d */ /* 0x004fea0003900000 */
[----:B------:R-:W2:Y:S02]  /*8830*/  @!P0 SYNCS.PHASECHK.TRANS64 P0, [R0+URZ+0x118], R14 ;  /* 0x0001180e000085a7 */ /* 0x000ea400080010ff */
[----:B--2---:R-:W-:Y:S05]  /*8840*/  @!P0 BRA `(.L_x_183) ;  /* 0xfffffffc00f08947 */ /* 0x004fea000383ffff */
[----:B------:R-:W-:Y:S05]  /*8850*/  BRA `(.L_x_184) ;  /* 0xffffffc000d87947 */ /* 0x000fea000383ffff */
.L_x_90:
[----:B------:R-:W-:-:S07]  /*8860*/  MOV R0, UR4 ;  /* 0x0000000400007c02 */ /* 0x000fce0008000f00 */
.L_x_185:
[----:B-1----:R1:W3:Y:S02]  /*8870*/  SYNCS.PHASECHK.TRANS64.TRYWAIT P0, [R0+URZ], R2 ;  /* 0x00000002000075a7 */ /* 0x0022e400080011ff */
[----:B---3--:R-:W-:Y:S05]  /*8880*/  @!P0 NANOSLEEP.SYNCS 0x989680 ;  /* 0x009896800000895d */ /* 0x008fea0003900000 */
[----:B------:R-:W3:Y:S02]  /*8890*/  @!P0 SYNCS.PHASECHK.TRANS64 P0, [R0+URZ], R2 ;  /* 0x00000002000085a7 */ /* 0x000ee400080010ff */
[----:B---3--:R-:W-:Y:S05]  /*88a0*/  @!P0 BRA `(.L_x_185) ;  /* 0xfffffffc00f08947 */ /* 0x008fea000383ffff */
[----:B------:R-:W-:Y:S05]  /*88b0*/  BRA `(.L_x_186) ;  /* 0xffffffc400647947 */ /* 0x000fea000383ffff */
.L_x_91:
[----:B------:R-:W-:-:S07]  /*88c0*/  MOV R0, UR4 ;  /* 0x0000000400007c02 */ /* 0x000fce0008000f00 */
.L_x_187:
[----:B-1----:R1:W3:Y:S02]  /*88d0*/  SYNCS.PHASECHK.TRANS64.TRYWAIT P0, [R0+URZ], R2 ;  /* 0x00000002000075a7 */ /* 0x0022e400080011ff */
[----:B---3--:R-:W-:Y:S05]  /*88e0*/  @!P0 NANOSLEEP.SYNCS 0x989680 ;  /* 0x009896800000895d */ /* 0x008fea0003900000 */
[----:B------:R-:W3:Y:S02]  /*88f0*/  @!P0 SYNCS.PHASECHK.TRANS64 P0, [R0+URZ], R2 ;  /* 0x00000002000085a7 */ /* 0x000ee400080010ff */
[----:B---3--:R-:W-:Y:S05]  /*8900*/  @!P0 BRA `(.L_x_187) ;  /* 0xfffffffc00f08947 */ /* 0x008fea000383ffff */
[----:B------:R-:W-:Y:S05]  /*8910*/  BRA `(.L_x_188) ;  /* 0xffffffc400707947 */ /* 0x000fea000383ffff */
.L_x_93:
[----:B--2---:R2:W4:Y:S02]  /*8920*/  SYNCS.PHASECHK.TRANS64.TRYWAIT P0, [R0+URZ+0x140], R2 ;  /* 0x00014002000075a7 */ /* 0x00452400080011ff */
[----:B----4-:R-:W-:Y:S05]  /*8930*/  @!P0 NANOSLEEP.SYNCS 0x989680 ;  /* 0x009896800000895d */ /* 0x010fea0003900000 */
[----:B------:R-:W4:Y:S02]  /*8940*/  @!P0 SYNCS.PHASECHK.TRANS64 P0, [R0+URZ+0x140], R2 ;  /* 0x00014002000085a7 */ /* 0x000f2400080010ff */
[----:B----4-:R-:W-:Y:S05]  /*8950*/  @!P0 BRA `(.L_x_93) ;  /* 0xfffffffc00f08947 */ /* 0x010fea000383ffff */
[----:B------:R-:W-:Y:S05]  /*8960*/  BRA `(.L_x_189) ;  /* 0xffffffc800547947 */ /* 0x000fea000383ffff */
.L_x_103:
[----:B-1----:R1:W3:Y:S02]  /*8970*/  SYNCS.PHASECHK.TRANS64.TRYWAIT P1, [R0+URZ+0x100], R3 ;  /* 0x00010003000075a7 */ /* 0x0022e400080211ff */
[----:B---3--:R-:W-:Y:S05]  /*8980*/  @!P1 NANOSLEEP.SYNCS 0x989680 ;  /* 0x009896800000995d */ /* 0x008fea0003900000 */
[----:B------:R-:W3:Y:S02]  /*8990*/  @!P1 SYNCS.PHASECHK.TRANS64 P1, [R0+URZ+0x100], R3 ;  /* 0x00010003000095a7 */ /* 0x000ee400080210ff */
[----:B---3--:R-:W-:Y:S05]  /*89a0*/  @!P1 BRA `(.L_x_103) ;  /* 0xfffffffc00f09947 */ /* 0x008fea000383ffff */
[----:B------:R-:W-:Y:S05]  /*89b0*/  BRA `(.L_x_102) ;  /* 0xffffffd400847947 */ /* 0x000fea000383ffff */
.L_x_105:
[----:B-1----:R1:W4:Y:S02]  /*89c0*/  SYNCS.PHASECHK.TRANS64.TRYWAIT P0, [R73+URZ+0x160], R2 ;  /* 0x00016002490075a7 */ /* 0x00232400080011ff */
[----:B----4-:R-:W-:Y:S05]  /*89d0*/  @!P0 NANOSLEEP.SYNCS 0x989680 ;  /* 0x009896800000895d */ /* 0x010fea0003900000 */
[----:B------:R-:W4:Y:S02]  /*89e0*/  @!P0 SYNCS.PHASECHK.TRANS64 P0, [R73+URZ+0x160], R2 ;  /* 0x00016002490085a7 */ /* 0x000f2400080010ff */
[----:B----4-:R-:W-:Y:S05]  /*89f0*/  @!P0 BRA `(.L_x_105) ;  /* 0xfffffffc00f08947 */ /* 0x010fea000383ffff */
[----:B------:R-:W-:Y:S05]  /*8a00*/  BRA `(.L_x_104) ;  /* 0xffffffd400bc7947 */ /* 0x000fea000383ffff */
.L_x_116:
[----:B--2---:R2:W4:Y:S02]  /*8a10*/  SYNCS.PHASECHK.TRANS64.TRYWAIT P0, [R2+URZ+0x100], R107 ;  /* 0x0001006b020075a7 */ /* 0x00452400080011ff */
[----:B----4-:R-:W-:Y:S05]  /*8a20*/  @!P0 NANOSLEEP.SYNCS 0x989680 ;  /* 0x009896800000895d */ /* 0x010fea0003900000 */
[----:B------:R-:W4:Y:S02]  /*8a30*/  @!P0 SYNCS.PHASECHK.TRANS64 P0, [R2+URZ+0x100], R107 ;  /* 0x0001006b020085a7 */ /* 0x000f2400080010ff */
[----:B----4-:R-:W-:Y:S05]  /*8a40*/  @!P0 BRA `(.L_x_116) ;  /* 0xfffffffc00f08947 */ /* 0x010fea000383ffff */
[----:B------:R-:W-:Y:S05]  /*8a50*/  BRA `(.L_x_115) ;  /* 0xffffffe000a47947 */ /* 0x000fea000383ffff */
        .weak           $__internal_0_$__cuda_sm10x_tcgen05_guardrail_trap_col_being_dealloced_not_returned_by_alloc
        .type           $__internal_0_$__cuda_sm10x_tcgen05_guardrail_trap_col_being_dealloced_not_returned_by_alloc,@function
        .size           $__internal_0_$__cuda_sm10x_tcgen05_guardrail_trap_col_being_dealloced_not_returned_by_alloc,($__internal_1_$__cuda_sm10x_tcgen05_guardrail_trap_phase_invalid_during_alloc - $__internal_0_$__cuda_sm10x_tcgen05_guardrail_trap_col_being_dealloced_not_returned_by_alloc)
$__internal_0_$__cuda_sm10x_tcgen05_guardrail_trap_col_being_dealloced_not_returned_by_alloc:
[----:B------:R-:W-:Y:S05]  /*8a60*/  BPT.TRAP 0x1 ;  /* 0x000000040000795c */ /* 0x000fea0000300000 */
[----:B------:R-:W-:-:S04]  /*8a70*/  HFMA2 R3, -RZ, RZ, 0, 0 ;  /* 0x00000000ff037431 */ /* 0x000fc800000001ff */
[----:B------:R-:W-:Y:S05]  /*8a80*/  RET.REL.NODEC R2 `(_ZN7cutlass13device_kernelINS_4gemm6kernel13GemmUniversalIN4cute5tupleIJiiiiEEENS1_10collective13CollectiveMmaINS1_35MainloopSm100TmaUmmaWarpSpecializedILi16ELi2ELi4ENS5_IJNS4_1CILi1EEESB_SB_EEEEENS5_IJNSA_ILi128EEENSA_ILi64EEENSA_ILi32EEEEEENS_10bfloat16_tENS5_IJlSB_lEEESI_SJ_NS4_8TiledMMAINS4_8MMA_AtomIJNS4_20SM100_MMA_F16BF16_SSISI_SI_fLi128ELi64ELNS4_4UMMA5MajorE0ELSO_0ELNSN_7ScaleInE0ELSP_0EEEEEENS4_6LayoutISC_NS5_IJNSA_ILi0EEEST_ST_EEEEENS5_IJNS4_10UnderscoreESW_SW_EEEEENS4_13SM90_TMA_LOADENS4_14ComposedLayoutINS4_7SwizzleILi2ELi4ELi3EEENS4_18smem_ptr_flag_bitsILi16EEENSS_INS5_IJNSA_ILi8EEESG_EEENS5_IJSG_SB_EEEEEEEvNS4_8identityESZ_S19_vS1A_EENS_8epilogue10collective18CollectiveEpilogueINS1C_23Sm100TmaWarpSpecializedILi3ELi2ELi32ELb1ELb0EEEJSH_NS5_IJNSS_ISE_SB_EENSS_ISG_SB_EEEEESI_SJ_SI_SJ_NS1C_6fusion15FusionCallbacksIS1G_NS1K_17LinearCombinationISI_fSI_fLNS_15FloatRoundStyleE2EEESH_S1J_JEEENS4_5SM1004TMEM4LOAD26SM100_TMEM_LOAD_32dp32b32xESZ_S19_NS4_39AutoVectorizingCopyWithAssumedAlignmentILi128EEENS4_14SM90_TMA_STOREES19_S1V_S1V_EEEvvEEEEvNT_6ParamsE) ;  /* 0xffffff74025c7950 */ /* 0x000fea0003c3ffff */
        .weak           $__internal_1_$__cuda_sm10x_tcgen05_guardrail_trap_phase_invalid_during_alloc
        .type           $__internal_1_$__cuda_sm10x_tcgen05_guardrail_trap_phase_invalid_during_alloc,@function
        .size           $__internal_1_$__cuda_sm10x_tcgen05_guardrail_trap_phase_invalid_during_alloc,($__internal_2_$__cuda_sm10x_tcgen05_guardrail_trap_unallocated_columns_being_dealloced - $__internal_1_$__cuda_sm10x_tcgen05_guardrail_trap_phase_invalid_during_alloc)
$__internal_1_$__cuda_sm10x_tcgen05_guardrail_trap_phase_invalid_during_alloc:
[----:B------:R-:W-:Y:S05]  /*8a90*/  BPT.TRAP 0x1 ;  /* 0x000000040000795c */ /* 0x000fea0000300000 */
[----:B------:R-:W-:-:S04]  /*8aa0*/  MOV R3, 0x0 ;  /* 0x0000000000037802 */ /* 0x000fc80000000f00 */
[----:B------:R-:W-:Y:S05]  /*8ab0*/  RET.REL.NODEC R2 `(_ZN7cutlass13device_kernelINS_4gemm6kernel13GemmUniversalIN4cute5tupleIJiiiiEEENS1_10collective13CollectiveMmaINS1_35MainloopSm100TmaUmmaWarpSpecializedILi16ELi2ELi4ENS5_IJNS4_1CILi1EEESB_SB_EEEEENS5_IJNSA_ILi128EEENSA_ILi64EEENSA_ILi32EEEEEENS_10bfloat16_tENS5_IJlSB_lEEESI_SJ_NS4_8TiledMMAINS4_8MMA_AtomIJNS4_20SM100_MMA_F16BF16_SSISI_SI_fLi128ELi64ELNS4_4UMMA5MajorE0ELSO_0ELNSN_7ScaleInE0ELSP_0EEEEEENS4_6LayoutISC_NS5_IJNSA_ILi0EEEST_ST_EEEEENS5_IJNS4_10UnderscoreESW_SW_EEEEENS4_13SM90_TMA_LOADENS4_14ComposedLayoutINS4_7SwizzleILi2ELi4ELi3EEENS4_18smem_ptr_flag_bitsILi16EEENSS_INS5_IJNSA_ILi8EEESG_EEENS5_IJSG_SB_EEEEEEEvNS4_8identityESZ_S19_vS1A_EENS_8epilogue10collective18CollectiveEpilogueINS1C_23Sm100TmaWarpSpecializedILi3ELi2ELi32ELb1ELb0EEEJSH_NS5_IJNSS_ISE_SB_EENSS_ISG_SB_EEEEESI_SJ_SI_SJ_NS1C_6fusion15FusionCallbacksIS1G_NS1K_17LinearCombinationISI_fSI_fLNS_15FloatRoundStyleE2EEESH_S1J_JEEENS4_5SM1004TMEM4LOAD26SM100_TMEM_LOAD_32dp32b32xESZ_S19_NS4_39AutoVectorizingCopyWithAssumedAlignmentILi128EEENS4_14SM90_TMA_STOREES19_S1V_S1V_EEEvvEEEEvNT_6ParamsE) ;  /* 0xffffff7402507950 */ /* 0x000fea0003c3ffff */
        .weak           $__internal_2_$__cuda_sm10x_tcgen05_guardrail_trap_unallocated_columns_being_dealloced
        .type           $__internal_2_$__cuda_sm10x_tcgen05_guardrail_trap_unallocated_columns_being_dealloced,@function
        .size           $__internal_2_$__cuda_sm10x_tcgen05_guardrail_trap_unallocated_columns_being_dealloced,(.L_x_191 - $__internal_2_$__cuda_sm10x_tcgen05_guardrail_trap_unallocated_columns_being_dealloced)
$__internal_2_$__cuda_sm10x_tcgen05_guardrail_trap_unallocated_columns_being_dealloced:
[----:B------:R-:W-:Y:S05]  /*8ac0*/  BPT.TRAP 0x1 ;  /* 0x000000040000795c */ /* 0x000fea0000300000 */
[----:B------:R-:W-:-:S04]  /*8ad0*/  HFMA2 R3, -RZ, RZ, 0, 0 ;  /* 0x00000000ff037431 */ /* 0x000fc800000001ff */
[----:B------:R-:W-:Y:S05]  /*8ae0*/  RET.REL.NODEC R2 `(_ZN7cutlass13device_kernelINS_4gemm6kernel13GemmUniversalIN4cute5tupleIJiiiiEEENS1_10collective13CollectiveMmaINS1_35MainloopSm100TmaUmmaWarpSpecializedILi16ELi2ELi4ENS5_IJNS4_1CILi1EEESB_SB_EEEEENS5_IJNSA_ILi128EEENSA_ILi64EEENSA_ILi32EEEEEENS_10bfloat16_tENS5_IJlSB_lEEESI_SJ_NS4_8TiledMMAINS4_8MMA_AtomIJNS4_20SM100_MMA_F16BF16_SSISI_SI_fLi128ELi64ELNS4_4UMMA5MajorE0ELSO_0ELNSN_7ScaleInE0ELSP_0EEEEEENS4_6LayoutISC_NS5_IJNSA_ILi0EEEST_ST_EEEEENS5_IJNS4_10UnderscoreESW_SW_EEEEENS4_13SM90_TMA_LOADENS4_14ComposedLayoutINS4_7SwizzleILi2ELi4ELi3EEENS4_18smem_ptr_flag_bitsILi16EEENSS_INS5_IJNSA_ILi8EEESG_EEENS5_IJSG_SB_EEEEEEEvNS4_8identityESZ_S19_vS1A_EENS_8epilogue10collective18CollectiveEpilogueINS1C_23Sm100TmaWarpSpecializedILi3ELi2ELi32ELb1ELb0EEEJSH_NS5_IJNSS_ISE_SB_EENSS_ISG_SB_EEEEESI_SJ_SI_SJ_NS1C_6fusion15FusionCallbacksIS1G_NS1K_17LinearCombinationISI_fSI_fLNS_15FloatRoundStyleE2EEESH_S1J_JEEENS4_5SM1004TMEM4LOAD26SM100_TMEM_LOAD_32dp32b32xESZ_S19_NS4_39AutoVectorizingCopyWithAssumedAlignmentILi128EEENS4_14SM90_TMA_STOREES19_S1V_S1V_EEEvvEEEEvNT_6ParamsE) ;  /* 0xffffff7402447950 */ /* 0x000fea0003c3ffff */
.L_x_190:
[----:B------:R-:W-:-:S00]  /*8af0*/  BRA `(.L_x_190) ;  /* 0xfffffffc00fc7947 */ /* 0x000fc0000383ffff */
[----:B------:R-:W-:-:S00]  /*8b00*/  NOP ;  /* 0x0000000000007918 */ /* 0x000fc00000000000 */
[----:B------:R-:W-:-:S00]  /*8b10*/  NOP ;  /* 0x0000000000007918 */ /* 0x000fc00000000000 */
[----:B------:R-:W-:-:S00]  /*8b20*/  NOP ;  /* 0x0000000000007918 */ /* 0x000fc00000000000 */
[----:B------:R-:W-:-:S00]  /*8b30*/  NOP ;  /* 0x0000000000007918 */ /* 0x000fc00000000000 */
[----:B------:R-:W-:-:S00]  /*8b40*/  NOP ;  /* 0x0000000000007918 */ /* 0x000fc00000000000 */
[----:B------:R-:W-:-:S00]  /*8b50*/  NOP ;  /* 0x0000000000007918 */ /* 0x000fc00000000000 */
[----:B------:R-:W-:-:S00]  /*8b60*/  NOP ;  /* 0x0000000000007918 */ /* 0x000fc00000000000 */
[----:B------:R-:W-:-:S00]  /*8b70*/  NOP ;  /* 0x0000000000007918 */ /* 0x000fc00000000000 */
.L_x_191:


//--------------------- .nv.global.init           --------------------------
	.section	.nv.global.init,"aw",@progbits
.nv.global.init:
	.type		$str$27,@object
	.size		$str$27,($str$28 - $str$27)
$str$27:
        /*0000*/ 	.byte	0x28, 0x61, 0x64, 0x64, 0x72, 0x65, 0x73, 0x73, 0x20, 0x26, 0x20, 0x6d, 0x61, 0x73, 0x6b, 0x29
        /*0010*/ 	.byte	0x20, 0x3d, 0x3d, 0x20, 0x30, 0x00
	.type		$str$28,@object
	.size		$str$28,($str$26 - $str$28)
$str$28:
        /*0016*/ 	.byte	0x2f, 0x74, 0x6d, 0x70, 0x2f, 0x63, 0x75, 0x74, 0x6c, 0x61, 0x73, 0x73, 0x5f, 0x73, 0x77, 0x65
        /*0026*/ 	.byte	0x65, 0x70, 0x5f, 0x73, 0x72, 0x63, 0x2f, 0x69, 0x6e, 0x63, 0x6c, 0x75, 0x64, 0x65, 0x2f, 0x63
        /*0036*/ 	.byte	0x75, 0x74, 0x65, 0x2f, 0x70, 0x6f, 0x69, 0x6e, 0x74, 0x65, 0x72, 0x5f, 0x66, 0x6c, 0x61, 0x67
        /*0046*/ 	.byte	0x67, 0x65, 0x64, 0x2e, 0x68, 0x70, 0x70, 0x00
	.type		$str$26,@object
	.size		$str$26,($str$25 - $str$26)
$str$26:
        /*004e*/ 	.byte	0x2f, 0x74, 0x6d, 0x70, 0x2f, 0x63, 0x75, 0x74, 0x6c, 0x61, 0x73, 0x73, 0x5f, 0x73, 0x77, 0x65
        /*005e*/ 	.byte	0x65, 0x70, 0x5f, 0x73, 0x72, 0x63, 0x2f, 0x69, 0x6e, 0x63, 0x6c, 0x75, 0x64, 0x65, 0x2f, 0x63
        /*006e*/ 	.byte	0x75, 0x74, 0x65, 0x2f, 0x61, 0x74, 0x6f, 0x6d, 0x2f, 0x63, 0x6f, 0x70, 0x79, 0x5f, 0x74, 0x72
        /*007e*/ 	.byte	0x61, 0x69, 0x74, 0x73, 0x5f, 0x73, 0x6d, 0x31, 0x30, 0x30, 0x2e, 0x68, 0x70, 0x70, 0x00
	.type		$str$25,@object
	.size		$str$25,(__unnamed_1 - $str$25)
$str$25:
        /*008d*/ 	.byte	0x28, 0x28, 0x75, 0x69, 0x6e, 0x74, 0x33, 0x32, 0x5f, 0x74, 0x28, 0x74, 0x68, 0x72, 0x65, 0x61
        /*009d*/ 	.byte	0x64, 0x49, 0x64, 0x78, 0x2e, 0x78, 0x29, 0x20, 0x2f, 0x20, 0x33, 0x32, 0x29, 0x20, 0x25, 0x20
        /*00ad*/ 	.byte	0x34, 0x29, 0x20, 0x3d, 0x3d, 0x20, 0x28, 0x28, 0x28, 0x74, 0x6d, 0x65, 0x6d, 0x5f, 0x61, 0x64
        /*00bd*/ 	.byte	0x64, 0x72, 0x20, 0x3e, 0x3e, 0x20, 0x31, 0x36, 0x29, 0x20, 0x2f, 0x20, 0x33, 0x32, 0x29, 0x20
        /*00cd*/ 	.byte	0x25, 0x20, 0x34, 0x29, 0x00
	.type		__unnamed_1,@object
	.size		__unnamed_1,(__unnamed_2 - __unnamed_1)
__unnamed_1:
        /*00d2*/ 	.byte	0x61, 0x75, 0x74, 0x6f, 0x20, 0x63, 0x75, 0x74, 0x65, 0x3a, 0x3a, 0x61, 0x73, 0x5f, 0x70, 0x6f
        /* <DEDUP_REMOVED lines=24> */
        /*0262*/ 	.byte	0x34, 0x30, 0x39, 0x36, 0x3e, 0x3e, 0x3e, 0x3e, 0x5d, 0x00
	.type		__unnamed_2,@object
	.size		__unnamed_2,(.L_2 - __unnamed_2)
__unnamed_2:
        /* <DEDUP_REMOVED lines=42> */
        /*050c*/ 	.byte	0x3e, 0x3e, 0x5d, 0x00
.L_2:


//--------------------- .nv.shared._ZN7cutlass13device_kernelINS_4gemm6kernel13GemmUniversalIN4cute5tupleIJiiiiEEENS1_10collective13CollectiveMmaINS1_35MainloopSm100TmaUmmaWarpSpecializedILi16ELi2ELi4ENS5_IJNS4_1CILi1EEESB_SB_EEEEENS5_IJNSA_ILi128EEENSA_ILi64EEENSA_ILi32EEEEEENS_10bfloat16_tENS5_IJlSB_lEEESI_SJ_NS4_8TiledMMAINS4_8MMA_AtomIJNS4_20SM100_MMA_F16BF16_SSISI_SI_fLi128ELi64ELNS4_4UMMA5MajorE0ELSO_0ELNSN_7ScaleInE0ELSP_0EEEEEENS4_6LayoutISC_NS5_IJNSA_ILi0EEEST_ST_EEEEENS5_IJNS4_10UnderscoreESW_SW_EEEEENS4_13SM90_TMA_LOADENS4_14ComposedLayoutINS4_7SwizzleILi2ELi4ELi3EEENS4_18smem_ptr_flag_bitsILi16EEENSS_INS5_IJNSA_ILi8EEESG_EEENS5_IJSG_SB_EEEEEEEvNS4_8identityESZ_S19_vS1A_EENS_8epilogue10collective18CollectiveEpilogueINS1C_23Sm100TmaWarpSpecializedILi3ELi2ELi32ELb1ELb0EEEJSH_NS5_IJNSS_ISE_SB_EENSS_ISG_SB_EEEEESI_SJ_SI_SJ_NS1C_6fusion15FusionCallbacksIS1G_NS1K_17LinearCombinationISI_fSI_fLNS_15FloatRoundStyleE2EEESH_S1J_JEEENS4_5SM1004TMEM4LOAD26SM100_TMEM_LOAD_32dp32b32xESZ_S19_NS4_39AutoVectorizingCopyWithAssumedAlignmentILi128EEENS4_14SM90_TMA_STOREES19_S1V_S1V_EEEvvEEEEvNT_6ParamsE --------------------------
	.section	.nv.shared._ZN7cutlass13device_kernelINS_4gemm6kernel13GemmUniversalIN4cute5tupleIJiiiiEEENS1_10collective13CollectiveMmaINS1_35MainloopSm100TmaUmmaWarpSpecializedILi16ELi2ELi4ENS5_IJNS4_1CILi1EEESB_SB_EEEEENS5_IJNSA_ILi128EEENSA_ILi64EEENSA_ILi32EEEEEENS_10bfloat16_tENS5_IJlSB_lEEESI_SJ_NS4_8TiledMMAINS4_8MMA_AtomIJNS4_20SM100_MMA_F16BF16_SSISI_SI_fLi128ELi64ELNS4_4UMMA5MajorE0ELSO_0ELNSN_7ScaleInE0ELSP_0EEEEEENS4_6LayoutISC_NS5_IJNSA_ILi0EEEST_ST_EEEEENS5_IJNS4_10UnderscoreESW_SW_EEEEENS4_13SM90_TMA_LOADENS4_14ComposedLayoutINS4_7SwizzleILi2ELi4ELi3EEENS4_18smem_ptr_flag_bitsILi16EEENSS_INS5_IJNSA_ILi8EEESG_EEENS5_IJSG_SB_EEEEEEEvNS4_8identityESZ_S19_vS1A_EENS_8epilogue10collective18CollectiveEpilogueINS1C_23Sm100TmaWarpSpecializedILi3ELi2ELi32ELb1ELb0EEEJSH_NS5_IJNSS_ISE_SB_EENSS_ISG_SB_EEEEESI_SJ_SI_SJ_NS1C_6fusion15FusionCallbacksIS1G_NS1K_17LinearCombinationISI_fSI_fLNS_15FloatRoundStyleE2EEESH_S1J_JEEENS4_5SM1004TMEM4LOAD26SM100_TMEM_LOAD_32dp32b32xESZ_S19_NS4_39AutoVectorizingCopyWithAssumedAlignmentILi128EEENS4_14SM90_TMA_STOREES19_S1V_S1V_EEEvvEEEEvNT_6ParamsE,"aw",@nobits
	.sectionflags	@""
	.align	16
	.zero		1024


//--------------------- .nv.shared.reserved.0     --------------------------
	.section	.nv.shared.reserved.0,"aw",@nobits
	.weak		__nv_reservedSMEM_offset_0_alias
	.size		__nv_reservedSMEM_offset_0_alias, 0, 64
	.other		__nv_reservedSMEM_offset_0_alias,@"STO_CUDA_RESERVED_SHARED STV_DEFAULT"
__nv_reservedSMEM_offset_0_alias:
	.zero		0
.nv.shared.reserved.0:
	.zero		64
	.weak		__nv_reservedSMEM_tcgen05_partition
	.type		__nv_reservedSMEM_tcgen05_partition,@object
	.size		__nv_reservedSMEM_tcgen05_partition,(.L_0 - __nv_reservedSMEM_tcgen05_partition)
__nv_reservedSMEM_tcgen05_partition:
	.zero		32
.L_0:


//--------------------- .nv.global                --------------------------
	.section	.nv.global,"aw",@nobits
.nv.global:
	.type		_ZN40_INTERNAL_ac302ace_4_k_cu_090ea95f_286704cute1_E,@object
	.size		_ZN40_INTERNAL_ac302ace_4_k_cu_090ea95f_286704cute1_E,(_ZN40_INTERNAL_ac302ace_4_k_cu_090ea95f_286704cuda3std3__45__cpo6cbeginE - _ZN40_INTERNAL_ac302ace_4_k_cu_090ea95f_286704cute1_E)
_ZN40_INTERNAL_ac302ace_4_k_cu_090ea95f_286704cute1_E:
	.zero		1
	.type		_ZN40_INTERNAL_ac302ace_4_k_cu_090ea95f_286704cuda3std3__45__cpo6cbeginE,@object
	.size		_ZN40_INTERNAL_ac302ace_4_k_cu_090ea95f_286704cuda3std3__45__cpo6cbeginE,(_ZN40_INTERNAL_ac302ace_4_k_cu_090ea95f_286704cuda3std3__48in_placeE - _ZN40_INTERNAL_ac302ace_4_k_cu_090ea95f_286704cuda3std3__45__cpo6cbeginE)
_ZN40_INTERNAL_ac302ace_4_k_cu_090ea95f_286704cuda3std3__45__cpo6cbeginE:
	.zero		1
	.type		_ZN40_INTERNAL_ac302ace_4_k_cu_090ea95f_286704cuda3std3__48in_placeE,@object
	.size		_ZN40_INTERNAL_ac302ace_4_k_cu_090ea95f_286704cuda3std3__48in_placeE,(_ZN40_INTERNAL_ac302ace_4_k_cu_090ea95f_286704cuda3std6ranges3__45__cpo9iter_moveE - _ZN40_INTERNAL_ac302ace_4_k_cu_090ea95f_286704cuda3std3__48in_placeE)
_ZN40_INTERNAL_ac302ace_4_k_cu_090ea95f_286704cuda3std3__48in_placeE:
	.zero		1
	.type		_ZN40_INTERNAL_ac302ace_4_k_cu_090ea95f_286704cuda3std6ranges3__45__cpo9iter_moveE,@object
	.size		_ZN40_INTERNAL_ac302ace_4_k_cu_090ea95f_286704cuda3std6ranges3__45__cpo9iter_moveE,(_ZN40_INTERNAL_ac302ace_4_k_cu_090ea95f_286704cuda3std3__45__cpo5beginE - _ZN40_INTERNAL_ac302ace_4_k_cu_090ea95f_286704cuda3std6ranges3__45__cpo9iter_moveE)
_ZN40_INTERNAL_ac302ace_4_k_cu_090ea95f_286704cuda3std6ranges3__45__cpo9iter_moveE:
	.zero		1
	.type		_ZN40_INTERNAL_ac302ace_4_k_cu_090ea95f_286704cuda3std3__45__cpo5beginE,@object
	.size		_ZN40_INTERNAL_ac302ace_4_k_cu_090ea95f_286704cuda3std3__45__cpo5beginE,(_ZN40_INTERNAL_ac302ace_4_k_cu_090ea95f_286704cuda3std3__442_GLOBAL__N__ac302ace_4_k_cu_090ea95f_286706ignoreE - _ZN40_INTERNAL_ac302ace_4_k_cu_090ea95f_286704cuda3std3__45__cpo5beginE)
_ZN40_INTERNAL_ac302ace_4_k_cu_090ea95f_286704cuda3std3__45__cpo5beginE:
	.zero		1
	.type		_ZN40_INTERNAL_ac302ace_4_k_cu_090ea95f_286704cuda3std3__442_GLOBAL__N__ac302ace_4_k_cu_090ea95f_286706ignoreE,@object
	.size		_ZN40_INTERNAL_ac302ace_4_k_cu_090ea95f_286704cuda3std3__442_GLOBAL__N__ac302ace_4_k_cu_090ea95f_286706ignoreE,(_ZN40_INTERNAL_ac302ace_4_k_cu_090ea95f_286704cute7productE - _ZN40_INTERNAL_ac302ace_4_k_cu_090ea95f_286704cuda3std3__442_GLOBAL__N__ac302ace_4_k_cu_090ea95f_286706ignoreE)
_ZN40_INTERNAL_ac302ace_4_k_cu_090ea95f_286704cuda3std3__442_GLOBAL__N__ac302ace_4_k_cu_090ea95f_286706ignoreE:
	.zero		1
	.type		_ZN40_INTERNAL_ac302ace_4_k_cu_090ea95f_286704cute7productE,@object
	.size		_ZN40_INTERNAL_ac302ace_4_k_cu_090ea95f_286704cute7productE,(_ZN40_INTERNAL_ac302ace_4_k_cu_090ea95f_286704cuda3std3__45__cpo3endE - _ZN40_INTERNAL_ac302ace_4_k_cu_090ea95f_286704cute7productE)
_ZN40_INTERNAL_ac302ace_4_k_cu_090ea95f_286704cute7productE:
	.zero		1
	.type		_ZN40_INTERNAL_ac302ace_4_k_cu_090ea95f_286704cuda3std3__45__cpo3endE,@object
	.size		_ZN40_INTERNAL_ac302ace_4_k_cu_090ea95f_286704cuda3std3__45__cpo3endE,(_ZN40_INTERNAL_ac302ace_4_k_cu_090ea95f_286704cuda3std3__419piecewise_constructE - _ZN40_INTERNAL_ac302ace_4_k_cu_090ea95f_286704cuda3std3__45__cpo3endE)
_ZN40_INTERNAL_ac302ace_4_k_cu_090ea95f_286704cuda3std3__45__cpo3endE:
	.zero		1
	.type		_ZN40_INTERNAL_ac302ace_4_k_cu_090ea95f_286704cuda3std3__419piecewise_constructE,@object
	.size		_ZN40_INTERNAL_ac302ace_4_k_cu_090ea95f_286704cuda3std3__419piecewise_constructE,(_ZN40_INTERNAL_ac302ace_4_k_cu_090ea95f_286704cuda3std3__45__cpo4cendE - _ZN40_INTERNAL_ac302ace_4_k_cu_090ea95f_286704cuda3std3__419piecewise_constructE)
_ZN40_INTERNAL_ac302ace_4_k_cu_090ea95f_286704cuda3std3__419piecewise_constructE:
	.zero		1
	.type		_ZN40_INTERNAL_ac302ace_4_k_cu_090ea95f_286704cuda3std3__45__cpo4cendE,@object
	.size		_ZN40_INTERNAL_ac302ace_4_k_cu_090ea95f_286704cuda3std3__45__cpo4cendE,(_ZN40_INTERNAL_ac302ace_4_k_cu_090ea95f_286704cuda3std6ranges3__45__cpo4swapE - _ZN40_INTERNAL_ac302ace_4_k_cu_090ea95f_286704cuda3std3__45__cpo4cendE)
_ZN40_INTERNAL_ac302ace_4_k_cu_090ea95f_286704cuda3std3__45__cpo4cendE:
	.zero		1
	.type		_ZN40_INTERNAL_ac302ace_4_k_cu_090ea95f_286704cuda3std6ranges3__45__cpo4swapE,@object
	.size		_ZN40_INTERNAL_ac302ace_4_k_cu_090ea95f_286704cuda3std6ranges3__45__cpo4swapE,(.L_10 - _ZN40_INTERNAL_ac302ace_4_k_cu_090ea95f_286704cuda3std6ranges3__45__cpo4swapE)
_ZN40_INTERNAL_ac302ace_4_k_cu_090ea95f_286704cuda3std6ranges3__45__cpo4swapE:
	.zero		1
.L_10:


//--------------------- .nv.constant0._ZN7cutlass13device_kernelINS_4gemm6kernel13GemmUniversalIN4cute5tupleIJiiiiEEENS1_10collective13CollectiveMmaINS1_35MainloopSm100TmaUmmaWarpSpecializedILi16ELi2ELi4ENS5_IJNS4_1CILi1EEESB_SB_EEEEENS5_IJNSA_ILi128EEENSA_ILi64EEENSA_ILi32EEEEEENS_10bfloat16_tENS5_IJlSB_lEEESI_SJ_NS4_8TiledMMAINS4_8MMA_AtomIJNS4_20SM100_MMA_F16BF16_SSISI_SI_fLi128ELi64ELNS4_4UMMA5MajorE0ELSO_0ELNSN_7ScaleInE0ELSP_0EEEEEENS4_6LayoutISC_NS5_IJNSA_ILi0EEEST_ST_EEEEENS5_IJNS4_10UnderscoreESW_SW_EEEEENS4_13SM90_TMA_LOADENS4_14ComposedLayoutINS4_7SwizzleILi2ELi4ELi3EEENS4_18smem_ptr_flag_bitsILi16EEENSS_INS5_IJNSA_ILi8EEESG_EEENS5_IJSG_SB_EEEEEEEvNS4_8identityESZ_S19_vS1A_EENS_8epilogue10collective18CollectiveEpilogueINS1C_23Sm100TmaWarpSpecializedILi3ELi2ELi32ELb1ELb0EEEJSH_NS5_IJNSS_ISE_SB_EENSS_ISG_SB_EEEEESI_SJ_SI_SJ_NS1C_6fusion15FusionCallbacksIS1G_NS1K_17LinearCombinationISI_fSI_fLNS_15FloatRoundStyleE2EEESH_S1J_JEEENS4_5SM1004TMEM4LOAD26SM100_TMEM_LOAD_32dp32b32xESZ_S19_NS4_39AutoVectorizingCopyWithAssumedAlignmentILi128EEENS4_14SM90_TMA_STOREES19_S1V_S1V_EEEvvEEEEvNT_6ParamsE --------------------------
	.section	.nv.constant0._ZN7cutlass13device_kernelINS_4gemm6kernel13GemmUniversalIN4cute5tupleIJiiiiEEENS1_10collective13CollectiveMmaINS1_35MainloopSm100TmaUmmaWarpSpecializedILi16ELi2ELi4ENS5_IJNS4_1CILi1EEESB_SB_EEEEENS5_IJNSA_ILi128EEENSA_ILi64EEENSA_ILi32EEEEEENS_10bfloat16_tENS5_IJlSB_lEEESI_SJ_NS4_8TiledMMAINS4_8MMA_AtomIJNS4_20SM100_MMA_F16BF16_SSISI_SI_fLi128ELi64ELNS4_4UMMA5MajorE0ELSO_0ELNSN_7ScaleInE0ELSP_0EEEEEENS4_6LayoutISC_NS5_IJNSA_ILi0EEEST_ST_EEEEENS5_IJNS4_10UnderscoreESW_SW_EEEEENS4_13SM90_TMA_LOADENS4_14ComposedLayoutINS4_7SwizzleILi2ELi4ELi3EEENS4_18smem_ptr_flag_bitsILi16EEENSS_INS5_IJNSA_ILi8EEESG_EEENS5_IJSG_SB_EEEEEEEvNS4_8identityESZ_S19_vS1A_EENS_8epilogue10collective18CollectiveEpilogueINS1C_23Sm100TmaWarpSpecializedILi3ELi2ELi32ELb1ELb0EEEJSH_NS5_IJNSS_ISE_SB_EENSS_ISG_SB_EEEEESI_SJ_SI_SJ_NS1C_6fusion15FusionCallbacksIS1G_NS1K_17LinearCombinationISI_fSI_fLNS_15FloatRoundStyleE2EEESH_S1J_JEEENS4_5SM1004TMEM4LOAD26SM100_TMEM_LOAD_32dp32b32xESZ_S19_NS4_39AutoVectorizingCopyWithAssumedAlignmentILi128EEENS4_14SM90_TMA_STOREES19_S1V_S1V_EEEvvEEEEvNT_6ParamsE,"a",@progbits
	.sectionflags	@""
	.align	4
.nv.constant0._ZN7cutlass13device_kernelINS_4gemm6kernel13GemmUniversalIN4cute5tupleIJiiiiEEENS1_10collective13CollectiveMmaINS1_35MainloopSm100TmaUmmaWarpSpecializedILi16ELi2ELi4ENS5_IJNS4_1CILi1EEESB_SB_EEEEENS5_IJNSA_ILi128EEENSA_ILi64EEENSA_ILi32EEEEEENS_10bfloat16_tENS5_IJlSB_lEEESI_SJ_NS4_8TiledMMAINS4_8MMA_AtomIJNS4_20SM100_MMA_F16BF16_SSISI_SI_fLi128ELi64ELNS4_4UMMA5MajorE0ELSO_0ELNSN_7ScaleInE0ELSP_0EEEEEENS4_6LayoutISC_NS5_IJNSA_ILi0EEEST_ST_EEEEENS5_IJNS4_10UnderscoreESW_SW_EEEEENS4_13SM90_TMA_LOADENS4_14ComposedLayoutINS4_7SwizzleILi2ELi4ELi3EEENS4_18smem_ptr_flag_bitsILi16EEENSS_INS5_IJNSA_ILi8EEESG_EEENS5_IJSG_SB_EEEEEEEvNS4_8identityESZ_S19_vS1A_EENS_8epilogue10collective18CollectiveEpilogueINS1C_23Sm100TmaWarpSpecializedILi3ELi2ELi32ELb1ELb0EEEJSH_NS5_IJNSS_ISE_SB_EENSS_ISG_SB_EEEEESI_SJ_SI_SJ_NS1C_6fusion15FusionCallbacksIS1G_NS1K_17LinearCombinationISI_fSI_fLNS_15FloatRoundStyleE2EEESH_S1J_JEEENS4_5SM1004TMEM4LOAD26SM100_TMEM_LOAD_32dp32b32xESZ_S19_NS4_39AutoVectorizingCopyWithAssumedAlignmentILi128EEENS4_14SM90_TMA_STOREES19_S1V_S1V_EEEvvEEEEvNT_6ParamsE:
	.zero		2944


//--------------------- SYMBOLS --------------------------

	.type		.nv.reservedSmem.offset0,@object
	.size		.nv.reservedSmem.offset0,0x4
	.type		.nv.reservedSmem.cap,@object
	.size		.nv.reservedSmem.cap,0x4
	.type		__assertfail,@function
